	.target	sm_90a

	.elftype	@"ET_EXEC"


//--------------------- .note.nv.tkinfo           --------------------------
	.section	.note.nv.tkinfo,"",@"SHT_NOTE"
	.sectionflags	@"SHF_NOTE_NV_TKINFO"
	.tkinfo
        /*0018*/ 	.word	0x00000002
        /*0030*/ 	.string	""
        /*0030*/ 	.string	"ptxas"
        /*0030*/ 	.string	"Cuda compilation tools, release 13.0, V13.0.88"
        /*0030*/ 	.string	"Build cuda_13.0.r13.0/compiler.36424714_0"
        /*0030*/ 	.string	"-arch sm_90a -m 64 "



//--------------------- .note.nv.cuinfo           --------------------------
	.section	.note.nv.cuinfo,"",@"SHT_NOTE"
	.sectionflags	@"SHF_NOTE_NV_CUINFO"
        /*0018*/ 	.short	0x0002
        /*001a*/ 	.short	0x005a
        /*001c*/ 	.short	0x0082
	.zero		2


//--------------------- .nv.info                  --------------------------
	.section	.nv.info,"",@"SHT_CUDA_INFO"
	.align	4


	//----- nvinfo : EIATTR_REGCOUNT
	.align		4
        /*0000*/ 	.byte	0x04, 0x2f
        /*0002*/ 	.short	(.L_15 - .L_14)
	.align		4
.L_14:
        /*0004*/ 	.word	index@(_ZN7cutlass13device_kernelINS_4gemm6kernel13GemmUniversalIN4cute5tupleIJiiiiEEENS1_10collective13CollectiveMmaINS1_34MainloopSm90TmaGmmaWarpSpecializedILi4ENS5_IJNS4_1CILi2EEENSA_ILi4EEENSA_ILi1EEEEEENS1_35KernelTmaWarpSpecializedCooperativeEEENS5_IJNSA_ILi128EEENSA_ILi64EEESI_EEENS_10tfloat32_tENS5_IJlSD_lEEESK_SL_NS4_8TiledMMAINS4_8MMA_AtomIJNS4_4SM904GMMA29MMA_64x64x8_F32TF32TF32_SS_TNILNSP_7ScaleInE1ELSR_1EEEEEENS4_6LayoutINS5_IJSB_SD_SD_EEENS5_IJSD_NSA_ILi0EEESW_EEEEENS5_IJNS4_10UnderscoreESZ_SZ_EEEEENS4_23SM90_TMA_LOAD_MULTICASTENS4_14ComposedLayoutINS4_7SwizzleILi3ELi4ELi3EEENS4_18smem_ptr_flag_bitsILi32EEENSU_INS5_IJNSA_ILi8EEENSA_ILi32EEEEEENS5_IJS19_SD_EEEEEEEvNS4_8identityES12_S1D_vS1E_EENS_8epilogue10collective6detail29Sm90TmaWarpSpecializedAdapterINS1H_15DefaultEpilogueISK_SL_SL_NS1G_6thread17LinearCombinationISK_Li1EffLNS1L_9ScaleType4KindE0ELNS_15FloatRoundStyleE2ESK_EENS1_15EpilogueDefaultEEEEEvvEEEEvNT_6ParamsE)
        /*0008*/ 	.word	0x000000a8


	//----- nvinfo : EIATTR_FRAME_SIZE
	.align		4
.L_15:
        /*000c*/ 	.byte	0x04, 0x11
        /*000e*/ 	.short	(.L_17 - .L_16)
	.align		4
.L_16:
        /*0010*/ 	.word	index@(_ZN7cutlass13device_kernelINS_4gemm6kernel13GemmUniversalIN4cute5tupleIJiiiiEEENS1_10collective13CollectiveMmaINS1_34MainloopSm90TmaGmmaWarpSpecializedILi4ENS5_IJNS4_1CILi2EEENSA_ILi4EEENSA_ILi1EEEEEENS1_35KernelTmaWarpSpecializedCooperativeEEENS5_IJNSA_ILi128EEENSA_ILi64EEESI_EEENS_10tfloat32_tENS5_IJlSD_lEEESK_SL_NS4_8TiledMMAINS4_8MMA_AtomIJNS4_4SM904GMMA29MMA_64x64x8_F32TF32TF32_SS_TNILNSP_7ScaleInE1ELSR_1EEEEEENS4_6LayoutINS5_IJSB_SD_SD_EEENS5_IJSD_NSA_ILi0EEESW_EEEEENS5_IJNS4_10UnderscoreESZ_SZ_EEEEENS4_23SM90_TMA_LOAD_MULTICASTENS4_14ComposedLayoutINS4_7SwizzleILi3ELi4ELi3EEENS4_18smem_ptr_flag_bitsILi32EEENSU_INS5_IJNSA_ILi8EEENSA_ILi32EEEEEENS5_IJS19_SD_EEEEEEEvNS4_8identityES12_S1D_vS1E_EENS_8epilogue10collective6detail29Sm90TmaWarpSpecializedAdapterINS1H_15DefaultEpilogueISK_SL_SL_NS1G_6thread17LinearCombinationISK_Li1EffLNS1L_9ScaleType4KindE0ELNS_15FloatRoundStyleE2ESK_EENS1_15EpilogueDefaultEEEEEvvEEEEvNT_6ParamsE)
        /*0014*/ 	.word	0x00000000


	//----- nvinfo : EIATTR_MIN_STACK_SIZE
	.align		4
.L_17:
        /*0018*/ 	.byte	0x04, 0x12
        /*001a*/ 	.short	(.L_19 - .L_18)
	.align		4
.L_18:
        /*001c*/ 	.word	index@(_ZN7cutlass13device_kernelINS_4gemm6kernel13GemmUniversalIN4cute5tupleIJiiiiEEENS1_10collective13CollectiveMmaINS1_34MainloopSm90TmaGmmaWarpSpecializedILi4ENS5_IJNS4_1CILi2EEENSA_ILi4EEENSA_ILi1EEEEEENS1_35KernelTmaWarpSpecializedCooperativeEEENS5_IJNSA_ILi128EEENSA_ILi64EEESI_EEENS_10tfloat32_tENS5_IJlSD_lEEESK_SL_NS4_8TiledMMAINS4_8MMA_AtomIJNS4_4SM904GMMA29MMA_64x64x8_F32TF32TF32_SS_TNILNSP_7ScaleInE1ELSR_1EEEEEENS4_6LayoutINS5_IJSB_SD_SD_EEENS5_IJSD_NSA_ILi0EEESW_EEEEENS5_IJNS4_10UnderscoreESZ_SZ_EEEEENS4_23SM90_TMA_LOAD_MULTICASTENS4_14ComposedLayoutINS4_7SwizzleILi3ELi4ELi3EEENS4_18smem_ptr_flag_bitsILi32EEENSU_INS5_IJNSA_ILi8EEENSA_ILi32EEEEEENS5_IJS19_SD_EEEEEEEvNS4_8identityES12_S1D_vS1E_EENS_8epilogue10collective6detail29Sm90TmaWarpSpecializedAdapterINS1H_15DefaultEpilogueISK_SL_SL_NS1G_6thread17LinearCombinationISK_Li1EffLNS1L_9ScaleType4KindE0ELNS_15FloatRoundStyleE2ESK_EENS1_15EpilogueDefaultEEEEEvvEEEEvNT_6ParamsE)
        /*0020*/ 	.word	0x00000000
.L_19:


//--------------------- .nv.compat                --------------------------
	.section	.nv.compat,"",@"SHT_CUDA_COMPAT_INFO"
	.align	4
        /*0000*/ 	.byte	0x02, 0x09, 0x01, 0x00, 0x02, 0x02, 0x04, 0x00, 0x02, 0x05, 0x05, 0x00, 0x03, 0x07, 0x01, 0x01
        /*0010*/ 	.byte	0x02, 0x03, 0x01, 0x00, 0x02, 0x06, 0x01, 0x00, 0x04, 0x0b, 0x08, 0x00, 0x00, 0x00, 0x00, 0x00
        /*0020*/ 	.byte	0x00, 0x00, 0x00, 0x00


//--------------------- .nv.info._ZN7cutlass13device_kernelINS_4gemm6kernel13GemmUniversalIN4cute5tupleIJiiiiEEENS1_10collective13CollectiveMmaINS1_34MainloopSm90TmaGmmaWarpSpecializedILi4ENS5_IJNS4_1CILi2EEENSA_ILi4EEENSA_ILi1EEEEEENS1_35KernelTmaWarpSpecializedCooperativeEEENS5_IJNSA_ILi128EEENSA_ILi64EEESI_EEENS_10tfloat32_tENS5_IJlSD_lEEESK_SL_NS4_8TiledMMAINS4_8MMA_AtomIJNS4_4SM904GMMA29MMA_64x64x8_F32TF32TF32_SS_TNILNSP_7ScaleInE1ELSR_1EEEEEENS4_6LayoutINS5_IJSB_SD_SD_EEENS5_IJSD_NSA_ILi0EEESW_EEEEENS5_IJNS4_10UnderscoreESZ_SZ_EEEEENS4_23SM90_TMA_LOAD_MULTICASTENS4_14ComposedLayoutINS4_7SwizzleILi3ELi4ELi3EEENS4_18smem_ptr_flag_bitsILi32EEENSU_INS5_IJNSA_ILi8EEENSA_ILi32EEEEEENS5_IJS19_SD_EEEEEEEvNS4_8identityES12_S1D_vS1E_EENS_8epilogue10collective6detail29Sm90TmaWarpSpecializedAdapterINS1H_15DefaultEpilogueISK_SL_SL_NS1G_6thread17LinearCombinationISK_Li1EffLNS1L_9ScaleType4KindE0ELNS_15FloatRoundStyleE2ESK_EENS1_15EpilogueDefaultEEEEEvvEEEEvNT_6ParamsE --------------------------
	.section	.nv.info._ZN7cutlass13device_kernelINS_4gemm6kernel13GemmUniversalIN4cute5tupleIJiiiiEEENS1_10collective13CollectiveMmaINS1_34MainloopSm90TmaGmmaWarpSpecializedILi4ENS5_IJNS4_1CILi2EEENSA_ILi4EEENSA_ILi1EEEEEENS1_35KernelTmaWarpSpecializedCooperativeEEENS5_IJNSA_ILi128EEENSA_ILi64EEESI_EEENS_10tfloat32_tENS5_IJlSD_lEEESK_SL_NS4_8TiledMMAINS4_8MMA_AtomIJNS4_4SM904GMMA29MMA_64x64x8_F32TF32TF32_SS_TNILNSP_7ScaleInE1ELSR_1EEEEEENS4_6LayoutINS5_IJSB_SD_SD_EEENS5_IJSD_NSA_ILi0EEESW_EEEEENS5_IJNS4_10UnderscoreESZ_SZ_EEEEENS4_23SM90_TMA_LOAD_MULTICASTENS4_14ComposedLayoutINS4_7SwizzleILi3ELi4ELi3EEENS4_18smem_ptr_flag_bitsILi32EEENSU_INS5_IJNSA_ILi8EEENSA_ILi32EEEEEENS5_IJS19_SD_EEEEEEEvNS4_8identityES12_S1D_vS1E_EENS_8epilogue10collective6detail29Sm90TmaWarpSpecializedAdapterINS1H_15DefaultEpilogueISK_SL_SL_NS1G_6thread17LinearCombinationISK_Li1EffLNS1L_9ScaleType4KindE0ELNS_15FloatRoundStyleE2ESK_EENS1_15EpilogueDefaultEEEEEvvEEEEvNT_6ParamsE,"",@"SHT_CUDA_INFO"
	.sectionflags	@""
	.align	4


	//----- nvinfo : EIATTR_CUDA_API_VERSION
	.align		4
        /*0000*/ 	.byte	0x04, 0x37
        /*0002*/ 	.short	(.L_21 - .L_20)
.L_20:
        /*0004*/ 	.word	0x00000082


	//----- nvinfo : EIATTR_KPARAM_INFO
	.align		4
.L_21:
        /*0008*/ 	.byte	0x04, 0x17
        /*000a*/ 	.short	(.L_23 - .L_22)
.L_22:
        /*000c*/ 	.word	0x00000000
        /*0010*/ 	.short	0x0000
        /*0012*/ 	.short	0x0070
        /*0014*/ 	.byte	0x00, 0xf0, 0x01, 0x10


	//----- nvinfo : EIATTR_SPARSE_MMA_MASK
	.align		4
.L_23:
        /*0018*/ 	.byte	0x03, 0x50
        /*001a*/ 	.short	0x0000


	//----- nvinfo : EIATTR_MAXREG_COUNT
	.align		4
        /*001c*/ 	.byte	0x03, 0x1b
        /*001e*/ 	.short	0x00a8


	//----- nvinfo : EIATTR_NUM_BARRIERS
	.align		4
        /*0020*/ 	.byte	0x02, 0x4c
        /*0022*/ 	.byte	0x01
	.zero		1


	//----- nvinfo : EIATTR_EXTERNS
	.align		4
        /*0024*/ 	.byte	0x04, 0x0f
        /*0026*/ 	.short	(.L_25 - .L_24)


	//   ....[0]....
	.align		4
.L_24:
        /*0028*/ 	.word	index@(__assertfail)


	//----- nvinfo : EIATTR_MERCURY_ISA_VERSION
	.align		4
.L_25:
        /*002c*/ 	.byte	0x03, 0x5f
        /*002e*/ 	.short	0x0101


	//----- nvinfo : EIATTR_INT_WARP_WIDE_INSTR_OFFSETS
	.align		4
        /*0030*/ 	.byte	0x04, 0x31
        /*0032*/ 	.short	(.L_27 - .L_26)


	//   ....[0]....
.L_26:
        /*0034*/ 	.word	0x00000480


	//   ....[1]....
        /*0038*/ 	.word	0x000004a0


	//   ....[2]....
        /*003c*/ 	.word	0x00000680


	//   ....[3]....
        /*0040*/ 	.word	0x00002280


	//----- nvinfo : EIATTR_COOP_GROUP_MASK_REGIDS
	.align		4
.L_27:
        /*0044*/ 	.byte	0x04, 0x29
        /*0046*/ 	.short	(.L_29 - .L_28)


	//   ....[0]....
.L_28:
        /*0048*/ 	.word	0xffffffff


	//   ....[1]....
        /*004c*/ 	.word	0xffffffff


	//   ....[2]....
        /*0050*/ 	.word	0xffffffff


	//   ....[3]....
        /*0054*/ 	.word	0xffffffff


	//   ....[4]....
        /*0058*/ 	.word	0xffffffff


	//   ....[5]....
        /*005c*/ 	.word	0xffffffff


	//----- nvinfo : EIATTR_COOP_GROUP_INSTR_OFFSETS
	.align		4
.L_29:
        /*0060*/ 	.byte	0x04, 0x28
        /*0062*/ 	.short	(.L_31 - .L_30)


	//   ....[0]....
.L_30:
        /*0064*/ 	.word	0x00000060


	//   ....[1]....
        /*0068*/ 	.word	0x00000070


	//   ....[2]....
        /*006c*/ 	.word	0x00000130


	//   ....[3]....
        /*0070*/ 	.word	0x000002d0


	//   ....[4]....
        /*0074*/ 	.word	0x00000800


	//   ....[5]....
        /*0078*/ 	.word	0x00001480


	//----- nvinfo : EIATTR_REG_RECONFIG
	.align		4
.L_31:
        /*007c*/ 	.byte	0x01, 0x54
	.zero		2


	//----- nvinfo : EIATTR_SYSCALL_OFFSETS
	.align		4
        /*0080*/ 	.byte	0x04, 0x46
        /*0082*/ 	.short	(.L_33 - .L_32)


	//   ....[0]....
.L_32:
        /*0084*/ 	.word	0x00001670


	//----- nvinfo : EIATTR_MBARRIER_INSTR_OFFSETS
	.align		4
.L_33:
        /*0088*/ 	.byte	0x04, 0x39
        /*008a*/ 	.short	(.L_35 - .L_34)


	//   ....[0]....
.L_34:
        /*008c*/ 	.word	0x00000230
        /*0090*/ 	.word	0x000000ff
        /*0094*/ 	.word	0x00000000
        /*0098*/ 	.short	0x0100
        /*009a*/ 	.byte	0x08
	.zero		1


	//   ....[1]....
        /*009c*/ 	.word	0x00000240
        /*00a0*/ 	.word	0x000000ff
        /*00a4*/ 	.word	0x00000020
        /*00a8*/ 	.short	0x0100
        /*00aa*/ 	.byte	0x08
	.zero		1


	//   ....[2]....
        /*00ac*/ 	.word	0x00000250
        /*00b0*/ 	.word	0x000000ff
        /*00b4*/ 	.word	0x00000008
        /*00b8*/ 	.short	0x0100
        /*00ba*/ 	.byte	0x08
	.zero		1


	//   ....[3]....
        /*00bc*/ 	.word	0x00000260
        /*00c0*/ 	.word	0x000000ff
        /*00c4*/ 	.word	0x00000028
        /*00c8*/ 	.short	0x0100
        /*00ca*/ 	.byte	0x08
	.zero		1


	//   ....[4]....
        /*00cc*/ 	.word	0x00000270
        /*00d0*/ 	.word	0x000000ff
        /*00d4*/ 	.word	0x00000010
        /*00d8*/ 	.short	0x0100
        /*00da*/ 	.byte	0x08
	.zero		1


	//   ....[5]....
        /*00dc*/ 	.word	0x00000280
        /*00e0*/ 	.word	0x000000ff
        /*00e4*/ 	.word	0x00000030
        /*00e8*/ 	.short	0x0100
        /*00ea*/ 	.byte	0x08
	.zero		1


	//   ....[6]....
        /*00ec*/ 	.word	0x00000290
        /*00f0*/ 	.word	0x000000ff
        /*00f4*/ 	.word	0x00000018
        /*00f8*/ 	.short	0x0100
        /*00fa*/ 	.byte	0x08
	.zero		1


	//   ....[7]....
        /*00fc*/ 	.word	0x000002a0
        /*0100*/ 	.word	0x000000ff
        /*0104*/ 	.word	0x00000038
        /*0108*/ 	.short	0x0100
        /*010a*/ 	.byte	0x08
	.zero		1


	//   ....[8]....
        /*010c*/ 	.word	0x00000710
        /*0110*/ 	.word	0x000000ff
        /*0114*/ 	.word	0x00000050
        /*0118*/ 	.short	0x0100
        /*011a*/ 	.byte	0x06
	.zero		1


	//   ....[9]....
        /*011c*/ 	.word	0x000007a0
        /*0120*/ 	.word	0x000000ff
        /*0124*/ 	.word	0x00000058
        /*0128*/ 	.short	0x0100
        /*012a*/ 	.byte	0x06
	.zero		1


	//   ....[10]....
        /*012c*/ 	.word	0x00001730
        /*0130*/ 	.word	0x00000003
        /*0134*/ 	.word	0x00000000
        /*0138*/ 	.short	0x010a
        /*013a*/ 	.byte	0x3f
	.zero		1


	//   ....[11]....
        /*013c*/ 	.word	0x00001790
        /*0140*/ 	.word	0x00000003
        /*0144*/ 	.word	0x00000000
        /*0148*/ 	.short	0x010a
        /*014a*/ 	.byte	0x3f
	.zero		1


	//   ....[12]....
        /*014c*/ 	.word	0x00001cd0
        /*0150*/ 	.word	0x00000005
        /*0154*/ 	.word	0x00000000
        /*0158*/ 	.short	0x010a
        /*015a*/ 	.byte	0x3f
	.zero		1


	//   ....[13]....
        /*015c*/ 	.word	0x00001d10
        /*0160*/ 	.word	0x00000005
        /*0164*/ 	.word	0x00000000
        /*0168*/ 	.short	0x010a
        /*016a*/ 	.byte	0x3f
	.zero		1


	//   ....[14]....
        /*016c*/ 	.word	0x00002130
        /*0170*/ 	.word	0x00000004
        /*0174*/ 	.word	0x00000000
        /*0178*/ 	.short	0x0101
        /*017a*/ 	.byte	0x3f
	.zero		1


	//   ....[15]....
        /*017c*/ 	.word	0x000022f0
        /*0180*/ 	.word	0x00000000
        /*0184*/ 	.word	0x00000000
        /*0188*/ 	.short	0x0101
        /*018a*/ 	.byte	0x3f
	.zero		1


	//   ....[16]....
        /*018c*/ 	.word	0x00005660
        /*0190*/ 	.word	0x00000014
        /*0194*/ 	.word	0x00000020
        /*0198*/ 	.short	0x010a
        /*019a*/ 	.byte	0x3f
	.zero		1


	//   ....[17]....
        /*019c*/ 	.word	0x00005b00
        /*01a0*/ 	.word	0x00000004
        /*01a4*/ 	.word	0x00000058
        /*01a8*/ 	.short	0x0101
        /*01aa*/ 	.byte	0x3f
	.zero		1


	//   ....[18]....
        /*01ac*/ 	.word	0x00006220
        /*01b0*/ 	.word	0x00000005
        /*01b4*/ 	.word	0x00000000
        /*01b8*/ 	.short	0x010a
        /*01ba*/ 	.byte	0x3f
	.zero		1


	//   ....[19]....
        /*01bc*/ 	.word	0x000062a0
        /*01c0*/ 	.word	0x00000007
        /*01c4*/ 	.word	0x00000000
        /*01c8*/ 	.short	0x010a
        /*01ca*/ 	.byte	0x3f
	.zero		1


	//   ....[20]....
        /*01cc*/ 	.word	0x00006330
        /*01d0*/ 	.word	0x00000006
        /*01d4*/ 	.word	0x00000000
        /*01d8*/ 	.short	0x010a
        /*01da*/ 	.byte	0x3f
	.zero		1


	//   ....[21]....
        /*01dc*/ 	.word	0x000063c0
        /*01e0*/ 	.word	0x00000003
        /*01e4*/ 	.word	0x00000000
        /*01e8*/ 	.short	0x010a
        /*01ea*/ 	.byte	0x3f
	.zero		1


	//   ....[22]....
        /*01ec*/ 	.word	0x00006420
        /*01f0*/ 	.word	0x00000003
        /*01f4*/ 	.word	0x00000000
        /*01f8*/ 	.short	0x010a
        /*01fa*/ 	.byte	0x3f
	.zero		1


	//   ....[23]....
        /*01fc*/ 	.word	0x00006470
        /*0200*/ 	.word	0x00000005
        /*0204*/ 	.word	0x00000000
        /*0208*/ 	.short	0x010a
        /*020a*/ 	.byte	0x3f
	.zero		1


	//   ....[24]....
        /*020c*/ 	.word	0x00006540
        /*0210*/ 	.word	0x00000014
        /*0214*/ 	.word	0x00000020
        /*0218*/ 	.short	0x010a
        /*021a*/ 	.byte	0x3f
	.zero		1


	//   ....[25]....
        /*021c*/ 	.word	0x00006610
        /*0220*/ 	.word	0x00000005
        /*0224*/ 	.word	0x00000000
        /*0228*/ 	.short	0x010a
        /*022a*/ 	.byte	0x3f
	.zero		1


	//   ....[26]....
        /*022c*/ 	.word	0x00006660
        /*0230*/ 	.word	0x00000007
        /*0234*/ 	.word	0x00000000
        /*0238*/ 	.short	0x010a
        /*023a*/ 	.byte	0x3f
	.zero		1


	//   ....[27]....
        /*023c*/ 	.word	0x000066b0
        /*0240*/ 	.word	0x00000006
        /*0244*/ 	.word	0x00000000
        /*0248*/ 	.short	0x010a
        /*024a*/ 	.byte	0x3f
	.zero		1


	//----- nvinfo : EIATTR_NUM_MBARRIERS
	.align		4
.L_35:
        /*024c*/ 	.byte	0x03, 0x38
        /*024e*/ 	.short	0x000a


	//----- nvinfo : EIATTR_EXIT_INSTR_OFFSETS
	.align		4
        /*0250*/ 	.byte	0x04, 0x1c
        /*0252*/ 	.short	(.L_37 - .L_36)


	//   ....[0]....
.L_36:
        /*0254*/ 	.word	0x000009d0


	//   ....[1]....
        /*0258*/ 	.word	0x000011e0


	//   ....[2]....
        /*025c*/ 	.word	0x00004d00


	//   ....[3]....
        /*0260*/ 	.word	0x00005260


	//   ....[4]....
        /*0264*/ 	.word	0x00006410


	//----- nvinfo : EIATTR_MAX_THREADS
	.align		4
.L_37:
        /*0268*/ 	.byte	0x04, 0x05
        /*026a*/ 	.short	(.L_39 - .L_38)
.L_38:
        /*026c*/ 	.word	0x00000180
        /*0270*/ 	.word	0x00000001
        /*0274*/ 	.word	0x00000001


	//----- nvinfo : EIATTR_CRS_STACK_SIZE
	.align		4
.L_39:
        /*0278*/ 	.byte	0x04, 0x1e
        /*027a*/ 	.short	(.L_41 - .L_40)
.L_40:
        /*027c*/ 	.word	0x00000000


	//----- nvinfo : EIATTR_CBANK_PARAM_SIZE
	.align		4
.L_41:
        /*0280*/ 	.byte	0x03, 0x19
        /*0282*/ 	.short	0x0470


	//----- nvinfo : EIATTR_PARAM_CBANK
	.align		4
        /*0284*/ 	.byte	0x04, 0x0a
        /*0286*/ 	.short	(.L_43 - .L_42)
	.align		4
.L_42:
        /*0288*/ 	.word	index@(.nv.constant0._ZN7cutlass13device_kernelINS_4gemm6kernel13GemmUniversalIN4cute5tupleIJiiiiEEENS1_10collective13CollectiveMmaINS1_34MainloopSm90TmaGmmaWarpSpecializedILi4ENS5_IJNS4_1CILi2EEENSA_ILi4EEENSA_ILi1EEEEEENS1_35KernelTmaWarpSpecializedCooperativeEEENS5_IJNSA_ILi128EEENSA_ILi64EEESI_EEENS_10tfloat32_tENS5_IJlSD_lEEESK_SL_NS4_8TiledMMAINS4_8MMA_AtomIJNS4_4SM904GMMA29MMA_64x64x8_F32TF32TF32_SS_TNILNSP_7ScaleInE1ELSR_1EEEEEENS4_6LayoutINS5_IJSB_SD_SD_EEENS5_IJSD_NSA_ILi0EEESW_EEEEENS5_IJNS4_10UnderscoreESZ_SZ_EEEEENS4_23SM90_TMA_LOAD_MULTICASTENS4_14ComposedLayoutINS4_7SwizzleILi3ELi4ELi3EEENS4_18smem_ptr_flag_bitsILi32EEENSU_INS5_IJNSA_ILi8EEENSA_ILi32EEEEEENS5_IJS19_SD_EEEEEEEvNS4_8identityES12_S1D_vS1E_EENS_8epilogue10collective6detail29Sm90TmaWarpSpecializedAdapterINS1H_15DefaultEpilogueISK_SL_SL_NS1G_6thread17LinearCombinationISK_Li1EffLNS1L_9ScaleType4KindE0ELNS_15FloatRoundStyleE2ESK_EENS1_15EpilogueDefaultEEEEEvvEEEEvNT_6ParamsE)
        /*028c*/ 	.short	0x0210
        /*028e*/ 	.short	0x0470


	//----- nvinfo : EIATTR_SW_WAR
	.align		4
.L_43:
        /*0290*/ 	.byte	0x04, 0x36
        /*0292*/ 	.short	(.L_45 - .L_44)
.L_44:
        /*0294*/ 	.word	0x00000008
.L_45:


//--------------------- .nv.callgraph             --------------------------
	.section	.nv.callgraph,"",@"SHT_CUDA_CALLGRAPH"
	.align	4
	.sectionentsize	8
	.align		4
        /*0000*/ 	.word	0x00000000
	.align		4
        /*0004*/ 	.word	0xffffffff
	.align		4
        /*0008*/ 	.word	index@(_ZN7cutlass13device_kernelINS_4gemm6kernel13GemmUniversalIN4cute5tupleIJiiiiEEENS1_10collective13CollectiveMmaINS1_34MainloopSm90TmaGmmaWarpSpecializedILi4ENS5_IJNS4_1CILi2EEENSA_ILi4EEENSA_ILi1EEEEEENS1_35KernelTmaWarpSpecializedCooperativeEEENS5_IJNSA_ILi128EEENSA_ILi64EEESI_EEENS_10tfloat32_tENS5_IJlSD_lEEESK_SL_NS4_8TiledMMAINS4_8MMA_AtomIJNS4_4SM904GMMA29MMA_64x64x8_F32TF32TF32_SS_TNILNSP_7ScaleInE1ELSR_1EEEEEENS4_6LayoutINS5_IJSB_SD_SD_EEENS5_IJSD_NSA_ILi0EEESW_EEEEENS5_IJNS4_10UnderscoreESZ_SZ_EEEEENS4_23SM90_TMA_LOAD_MULTICASTENS4_14ComposedLayoutINS4_7SwizzleILi3ELi4ELi3EEENS4_18smem_ptr_flag_bitsILi32EEENSU_INS5_IJNSA_ILi8EEENSA_ILi32EEEEEENS5_IJS19_SD_EEEEEEEvNS4_8identityES12_S1D_vS1E_EENS_8epilogue10collective6detail29Sm90TmaWarpSpecializedAdapterINS1H_15DefaultEpilogueISK_SL_SL_NS1G_6thread17LinearCombinationISK_Li1EffLNS1L_9ScaleType4KindE0ELNS_15FloatRoundStyleE2ESK_EENS1_15EpilogueDefaultEEEEEvvEEEEvNT_6ParamsE)
	.align		4
        /*000c*/ 	.word	index@(__assertfail)
	.align		4
        /*0010*/ 	.word	0x00000000
	.align		4
        /*0014*/ 	.word	0xfffffffe
	.align		4
        /*0018*/ 	.word	0x00000000
	.align		4
        /*001c*/ 	.word	0xfffffffd
	.align		4
        /*0020*/ 	.word	0x00000000
	.align		4
        /*0024*/ 	.word	0xfffffffc


//--------------------- .nv.constant4             --------------------------
	.section	.nv.constant4,"a",@progbits
	.align	8
	.align		8
.nv.constant4:
        /*0000*/ 	.dword	__assertfail
	.align		8
        /*0008*/ 	.dword	__unnamed_1
	.align		8
        /*0010*/ 	.dword	_ZN40_INTERNAL_945e8632_4_k_cu_5ff16c8f_299364cuda3std3__45__cpo5beginE
	.align		8
        /*0018*/ 	.dword	_ZN40_INTERNAL_945e8632_4_k_cu_5ff16c8f_299364cuda3std3__45__cpo3endE
	.align		8
        /*0020*/ 	.dword	_ZN40_INTERNAL_945e8632_4_k_cu_5ff16c8f_299364cuda3std3__45__cpo6cbeginE
	.align		8
        /*0028*/ 	.dword	_ZN40_INTERNAL_945e8632_4_k_cu_5ff16c8f_299364cuda3std3__45__cpo4cendE
	.align		8
        /*0030*/ 	.dword	_ZN40_INTERNAL_945e8632_4_k_cu_5ff16c8f_299364cuda3std3__442_GLOBAL__N__945e8632_4_k_cu_5ff16c8f_299366ignoreE
	.align		8
        /*0038*/ 	.dword	_ZN40_INTERNAL_945e8632_4_k_cu_5ff16c8f_299364cuda3std3__419piecewise_constructE
	.align		8
        /*0040*/ 	.dword	_ZN40_INTERNAL_945e8632_4_k_cu_5ff16c8f_299364cuda3std3__48in_placeE
	.align		8
        /*0048*/ 	.dword	_ZN40_INTERNAL_945e8632_4_k_cu_5ff16c8f_299364cuda3std6ranges3__45__cpo4swapE
	.align		8
        /*0050*/ 	.dword	_ZN40_INTERNAL_945e8632_4_k_cu_5ff16c8f_299364cuda3std6ranges3__45__cpo9iter_moveE
	.align		8
        /*0058*/ 	.dword	_ZN40_INTERNAL_945e8632_4_k_cu_5ff16c8f_299364cute7productE
	.align		8
        /*0060*/ 	.dword	_ZN40_INTERNAL_945e8632_4_k_cu_5ff16c8f_299364cute1_E
	.align		8
        /*0068*/ 	.dword	$str$22
	.align		8
        /*0070*/ 	.dword	$str$23


//--------------------- .text._ZN7cutlass13device_kernelINS_4gemm6kernel13GemmUniversalIN4cute5tupleIJiiiiEEENS1_10collective13CollectiveMmaINS1_34MainloopSm90TmaGmmaWarpSpecializedILi4ENS5_IJNS4_1CILi2EEENSA_ILi4EEENSA_ILi1EEEEEENS1_35KernelTmaWarpSpecializedCooperativeEEENS5_IJNSA_ILi128EEENSA_ILi64EEESI_EEENS_10tfloat32_tENS5_IJlSD_lEEESK_SL_NS4_8TiledMMAINS4_8MMA_AtomIJNS4_4SM904GMMA29MMA_64x64x8_F32TF32TF32_SS_TNILNSP_7ScaleInE1ELSR_1EEEEEENS4_6LayoutINS5_IJSB_SD_SD_EEENS5_IJSD_NSA_ILi0EEESW_EEEEENS5_IJNS4_10UnderscoreESZ_SZ_EEEEENS4_23SM90_TMA_LOAD_MULTICASTENS4_14ComposedLayoutINS4_7SwizzleILi3ELi4ELi3EEENS4_18smem_ptr_flag_bitsILi32EEENSU_INS5_IJNSA_ILi8EEENSA_ILi32EEEEEENS5_IJS19_SD_EEEEEEEvNS4_8identityES12_S1D_vS1E_EENS_8epilogue10collective6detail29Sm90TmaWarpSpecializedAdapterINS1H_15DefaultEpilogueISK_SL_SL_NS1G_6thread17LinearCombinationISK_Li1EffLNS1L_9ScaleType4KindE0ELNS_15FloatRoundStyleE2ESK_EENS1_15EpilogueDefaultEEEEEvvEEEEvNT_6ParamsE --------------------------
	.section	.text._ZN7cutlass13device_kernelINS_4gemm6kernel13GemmUniversalIN4cute5tupleIJiiiiEEENS1_10collective13CollectiveMmaINS1_34MainloopSm90TmaGmmaWarpSpecializedILi4ENS5_IJNS4_1CILi2EEENSA_ILi4EEENSA_ILi1EEEEEENS1_35KernelTmaWarpSpecializedCooperativeEEENS5_IJNSA_ILi128EEENSA_ILi64EEESI_EEENS_10tfloat32_tENS5_IJlSD_lEEESK_SL_NS4_8TiledMMAINS4_8MMA_AtomIJNS4_4SM904GMMA29MMA_64x64x8_F32TF32TF32_SS_TNILNSP_7ScaleInE1ELSR_1EEEEEENS4_6LayoutINS5_IJSB_SD_SD_EEENS5_IJSD_NSA_ILi0EEESW_EEEEENS5_IJNS4_10UnderscoreESZ_SZ_EEEEENS4_23SM90_TMA_LOAD_MULTICASTENS4_14ComposedLayoutINS4_7SwizzleILi3ELi4ELi3EEENS4_18smem_ptr_flag_bitsILi32EEENSU_INS5_IJNSA_ILi8EEENSA_ILi32EEEEEENS5_IJS19_SD_EEEEEEEvNS4_8identityES12_S1D_vS1E_EENS_8epilogue10collective6detail29Sm90TmaWarpSpecializedAdapterINS1H_15DefaultEpilogueISK_SL_SL_NS1G_6thread17LinearCombinationISK_Li1EffLNS1L_9ScaleType4KindE0ELNS_15FloatRoundStyleE2ESK_EENS1_15EpilogueDefaultEEEEEvvEEEEvNT_6ParamsE,"ax",@progbits
	.align	128
.text._ZN7cutlass13device_kernelINS_4gemm6kernel13GemmUniversalIN4cute5tupleIJiiiiEEENS1_10collective13CollectiveMmaINS1_34MainloopSm90TmaGmmaWarpSpecializedILi4ENS5_IJNS4_1CILi2EEENSA_ILi4EEENSA_ILi1EEEEEENS1_35KernelTmaWarpSpecializedCooperativeEEENS5_IJNSA_ILi128EEENSA_ILi64EEESI_EEENS_10tfloat32_tENS5_IJlSD_lEEESK_SL_NS4_8TiledMMAINS4_8MMA_AtomIJNS4_4SM904GMMA29MMA_64x64x8_F32TF32TF32_SS_TNILNSP_7ScaleInE1ELSR_1EEEEEENS4_6LayoutINS5_IJSB_SD_SD_EEENS5_IJSD_NSA_ILi0EEESW_EEEEENS5_IJNS4_10UnderscoreESZ_SZ_EEEEENS4_23SM90_TMA_LOAD_MULTICASTENS4_14ComposedLayoutINS4_7SwizzleILi3ELi4ELi3EEENS4_18smem_ptr_flag_bitsILi32EEENSU_INS5_IJNSA_ILi8EEENSA_ILi32EEEEEENS5_IJS19_SD_EEEEEEEvNS4_8identityES12_S1D_vS1E_EENS_8epilogue10collective6detail29Sm90TmaWarpSpecializedAdapterINS1H_15DefaultEpilogueISK_SL_SL_NS1G_6thread17LinearCombinationISK_Li1EffLNS1L_9ScaleType4KindE0ELNS_15FloatRoundStyleE2ESK_EENS1_15EpilogueDefaultEEEEEvvEEEEvNT_6ParamsE:
        .type           _ZN7cutlass13device_kernelINS_4gemm6kernel13GemmUniversalIN4cute5tupleIJiiiiEEENS1_10collective13CollectiveMmaINS1_34MainloopSm90TmaGmmaWarpSpecializedILi4ENS5_IJNS4_1CILi2EEENSA_ILi4EEENSA_ILi1EEEEEENS1_35KernelTmaWarpSpecializedCooperativeEEENS5_IJNSA_ILi128EEENSA_ILi64EEESI_EEENS_10tfloat32_tENS5_IJlSD_lEEESK_SL_NS4_8TiledMMAINS4_8MMA_AtomIJNS4_4SM904GMMA29MMA_64x64x8_F32TF32TF32_SS_TNILNSP_7ScaleInE1ELSR_1EEEEEENS4_6LayoutINS5_IJSB_SD_SD_EEENS5_IJSD_NSA_ILi0EEESW_EEEEENS5_IJNS4_10UnderscoreESZ_SZ_EEEEENS4_23SM90_TMA_LOAD_MULTICASTENS4_14ComposedLayoutINS4_7SwizzleILi3ELi4ELi3EEENS4_18smem_ptr_flag_bitsILi32EEENSU_INS5_IJNSA_ILi8EEENSA_ILi32EEEEEENS5_IJS19_SD_EEEEEEEvNS4_8identityES12_S1D_vS1E_EENS_8epilogue10collective6detail29Sm90TmaWarpSpecializedAdapterINS1H_15DefaultEpilogueISK_SL_SL_NS1G_6thread17LinearCombinationISK_Li1EffLNS1L_9ScaleType4KindE0ELNS_15FloatRoundStyleE2ESK_EENS1_15EpilogueDefaultEEEEEvvEEEEvNT_6ParamsE,@function
        .size           _ZN7cutlass13device_kernelINS_4gemm6kernel13GemmUniversalIN4cute5tupleIJiiiiEEENS1_10collective13CollectiveMmaINS1_34MainloopSm90TmaGmmaWarpSpecializedILi4ENS5_IJNS4_1CILi2EEENSA_ILi4EEENSA_ILi1EEEEEENS1_35KernelTmaWarpSpecializedCooperativeEEENS5_IJNSA_ILi128EEENSA_ILi64EEESI_EEENS_10tfloat32_tENS5_IJlSD_lEEESK_SL_NS4_8TiledMMAINS4_8MMA_AtomIJNS4_4SM904GMMA29MMA_64x64x8_F32TF32TF32_SS_TNILNSP_7ScaleInE1ELSR_1EEEEEENS4_6LayoutINS5_IJSB_SD_SD_EEENS5_IJSD_NSA_ILi0EEESW_EEEEENS5_IJNS4_10UnderscoreESZ_SZ_EEEEENS4_23SM90_TMA_LOAD_MULTICASTENS4_14ComposedLayoutINS4_7SwizzleILi3ELi4ELi3EEENS4_18smem_ptr_flag_bitsILi32EEENSU_INS5_IJNSA_ILi8EEENSA_ILi32EEEEEENS5_IJS19_SD_EEEEEEEvNS4_8identityES12_S1D_vS1E_EENS_8epilogue10collective6detail29Sm90TmaWarpSpecializedAdapterINS1H_15DefaultEpilogueISK_SL_SL_NS1G_6thread17LinearCombinationISK_Li1EffLNS1L_9ScaleType4KindE0ELNS_15FloatRoundStyleE2ESK_EENS1_15EpilogueDefaultEEEEEvvEEEEvNT_6ParamsE,(.L_x_133 - _ZN7cutlass13device_kernelINS_4gemm6kernel13GemmUniversalIN4cute5tupleIJiiiiEEENS1_10collective13CollectiveMmaINS1_34MainloopSm90TmaGmmaWarpSpecializedILi4ENS5_IJNS4_1CILi2EEENSA_ILi4EEENSA_ILi1EEEEEENS1_35KernelTmaWarpSpecializedCooperativeEEENS5_IJNSA_ILi128EEENSA_ILi64EEESI_EEENS_10tfloat32_tENS5_IJlSD_lEEESK_SL_NS4_8TiledMMAINS4_8MMA_AtomIJNS4_4SM904GMMA29MMA_64x64x8_F32TF32TF32_SS_TNILNSP_7ScaleInE1ELSR_1EEEEEENS4_6LayoutINS5_IJSB_SD_SD_EEENS5_IJSD_NSA_ILi0EEESW_EEEEENS5_IJNS4_10UnderscoreESZ_SZ_EEEEENS4_23SM90_TMA_LOAD_MULTICASTENS4_14ComposedLayoutINS4_7SwizzleILi3ELi4ELi3EEENS4_18smem_ptr_flag_bitsILi32EEENSU_INS5_IJNSA_ILi8EEENSA_ILi32EEEEEENS5_IJS19_SD_EEEEEEEvNS4_8identityES12_S1D_vS1E_EENS_8epilogue10collective6detail29Sm90TmaWarpSpecializedAdapterINS1H_15DefaultEpilogueISK_SL_SL_NS1G_6thread17LinearCombinationISK_Li1EffLNS1L_9ScaleType4KindE0ELNS_15FloatRoundStyleE2ESK_EENS1_15EpilogueDefaultEEEEEvvEEEEvNT_6ParamsE)
        .other          _ZN7cutlass13device_kernelINS_4gemm6kernel13GemmUniversalIN4cute5tupleIJiiiiEEENS1_10collective13CollectiveMmaINS1_34MainloopSm90TmaGmmaWarpSpecializedILi4ENS5_IJNS4_1CILi2EEENSA_ILi4EEENSA_ILi1EEEEEENS1_35KernelTmaWarpSpecializedCooperativeEEENS5_IJNSA_ILi128EEENSA_ILi64EEESI_EEENS_10tfloat32_tENS5_IJlSD_lEEESK_SL_NS4_8TiledMMAINS4_8MMA_AtomIJNS4_4SM904GMMA29MMA_64x64x8_F32TF32TF32_SS_TNILNSP_7ScaleInE1ELSR_1EEEEEENS4_6LayoutINS5_IJSB_SD_SD_EEENS5_IJSD_NSA_ILi0EEESW_EEEEENS5_IJNS4_10UnderscoreESZ_SZ_EEEEENS4_23SM90_TMA_LOAD_MULTICASTENS4_14ComposedLayoutINS4_7SwizzleILi3ELi4ELi3EEENS4_18smem_ptr_flag_bitsILi32EEENSU_INS5_IJNSA_ILi8EEENSA_ILi32EEEEEENS5_IJS19_SD_EEEEEEEvNS4_8identityES12_S1D_vS1E_EENS_8epilogue10collective6detail29Sm90TmaWarpSpecializedAdapterINS1H_15DefaultEpilogueISK_SL_SL_NS1G_6thread17LinearCombinationISK_Li1EffLNS1L_9ScaleType4KindE0ELNS_15FloatRoundStyleE2ESK_EENS1_15EpilogueDefaultEEEEEvvEEEEvNT_6ParamsE,@"STO_CUDA_ENTRY STV_DEFAULT"
_ZN7cutlass13device_kernelINS_4gemm6kernel13GemmUniversalIN4cute5tupleIJiiiiEEENS1_10collective13CollectiveMmaINS1_34MainloopSm90TmaGmmaWarpSpecializedILi4ENS5_IJNS4_1CILi2EEENSA_ILi4EEENSA_ILi1EEEEEENS1_35KernelTmaWarpSpecializedCooperativeEEENS5_IJNSA_ILi128EEENSA_ILi64EEESI_EEENS_10tfloat32_tENS5_IJlSD_lEEESK_SL_NS4_8TiledMMAINS4_8MMA_AtomIJNS4_4SM904GMMA29MMA_64x64x8_F32TF32TF32_SS_TNILNSP_7ScaleInE1ELSR_1EEEEEENS4_6LayoutINS5_IJSB_SD_SD_EEENS5_IJSD_NSA_ILi0EEESW_EEEEENS5_IJNS4_10UnderscoreESZ_SZ_EEEEENS4_23SM90_TMA_LOAD_MULTICASTENS4_14ComposedLayoutINS4_7SwizzleILi3ELi4ELi3EEENS4_18smem_ptr_flag_bitsILi32EEENSU_INS5_IJNSA_ILi8EEENSA_ILi32EEEEEENS5_IJS19_SD_EEEEEEEvNS4_8identityES12_S1D_vS1E_EENS_8epilogue10collective6detail29Sm90TmaWarpSpecializedAdapterINS1H_15DefaultEpilogueISK_SL_SL_NS1G_6thread17LinearCombinationISK_Li1EffLNS1L_9ScaleType4KindE0ELNS_15FloatRoundStyleE2ESK_EENS1_15EpilogueDefaultEEEEEvvEEEEvNT_6ParamsE:
[----:B------:R-:W0:Y:S01]  /*0000*/  LDC R1, c[0x0][0x28] ;  /* 0x00000a00ff017b82 */ /* 0x000e220000000800 */
[----:B------:R-:W1:Y:S01]  /*0010*/  S2R R63, SR_TID.X ;  /* 0x00000000003f7919 */ /* 0x000e620000002100 */
[----:B------:R-:W-:Y:S01]  /*0020*/  ELECT P0, URZ, PT ;  /* 0x00000000003f782f */ /* 0x000fe20003800000 */
[----:B------:R-:W-:Y:S01]  /*0030*/  BSSY B0, `(.L_x_0) ;  /* 0x000000f000007945 */ /* 0x000fe20003800000 */
[--C-:B-1----:R-:W-:Y:S02]  /*0040*/  SHF.R.U32.HI R0, RZ, 0x5, R63.reuse ;  /* 0x00000005ff007819 */ /* 0x102fe4000001163f */
[----:B------:R-:W-:-:S03]  /*0050*/  SHF.R.U32.HI R6, RZ, 0x7, R63 ;  /* 0x00000007ff067819 */ /* 0x000fc6000001163f */
[----:B------:R-:W1:Y:S04]  /*0060*/  SHFL.IDX PT, R2, R0, RZ, 0x1f ;  /* 0x00001fff00027589 */ /* 0x000e6800000e0000 */
[----:B------:R2:W3:Y:S01]  /*0070*/  SHFL.IDX PT, R5, R6, RZ, 0x1f ;  /* 0x00001fff06057589 */ /* 0x0004e200000e0000 */
[----:B-1----:R-:W-:-:S13]  /*0080*/  ISETP.NE.OR P0, PT, R2, RZ, !P0 ;  /* 0x000000ff0200720c */ /* 0x002fda0004705670 */
[----:B0-23--:R-:W-:Y:S05]  /*0090*/  @P0 BRA `(.L_x_1) ;  /* 0x0000000000200947 */ /* 0x00dfea0003800000 */
[----:B------:R-:W-:Y:S02]  /*00a0*/  ULDC.64 UR4, c[0x0][0x198] ;  /* 0x0000660000047ab9 */ /* 0x000fe40000000a00 */
[----:B------:R-:W-:Y:S02]  /*00b0*/  UIADD3 UR6, UP0, UR4, 0xf0, URZ ;  /* 0x000000f004067890 */ /* 0x000fe4000ff1e03f */
[----:B------:R-:W-:Y:S02]  /*00c0*/  UIADD3 UR4, UP1, UR4, 0x1f0, URZ ;  /* 0x000001f004047890 */ /* 0x000fe4000ff3e03f */
[----:B------:R-:W-:Y:S02]  /*00d0*/  UIADD3.X UR7, URZ, UR5, URZ, UP0, !UPT ;  /* 0x000000053f077290 */ /* 0x000fe400087fe43f */
[----:B------:R-:W-:-:S07]  /*00e0*/  UIADD3.X UR5, URZ, UR5, URZ, UP1, !UPT ;  /* 0x000000053f057290 */ /* 0x000fce0008ffe43f */
[----:B------:R0:W-:Y:S02]  /*00f0*/  UTMACCTL.PF [UR6] ;  /* 0x00000000060079b9 */ /* 0x0001e40008040000 */
[----:B------:R0:W-:Y:S02]  /*0100*/  UTMACCTL.PF [UR4] ;  /* 0x00000000040079b9 */ /* 0x0001e40008040000 */
[----:B0-----:R-:W-:Y:S01]  /*0110*/  NOP ;  /* 0x0000000000007918 */ /* 0x001fe20000000000 */
.L_x_1:
[----:B------:R-:W-:Y:S05]  /*0120*/  BSYNC B0 ;  /* 0x0000000000007941 */ /* 0x000fea0003800000 */
.L_x_0:
[----:B------:R-:W0:Y:S02]  /*0130*/  SHFL.IDX PT, R3, R0, RZ, 0x1f ;  /* 0x00001fff00037589 */ /* 0x000e2400000e0000 */
[----:B0-----:R-:W-:-:S13]  /*0140*/  ISETP.NE.AND P0, PT, R3, RZ, PT ;  /* 0x000000ff0300720c */ /* 0x001fda0003f05270 */
[----:B------:R-:W-:Y:S05]  /*0150*/  @P0 BRA `(.L_x_2) ;  /* 0x0000000000580947 */ /* 0x000fea0003800000 */
[----:B------:R-:W0:Y:S01]  /*0160*/  S2UR UR8, SR_CgaCtaId ;  /* 0x00000000000879c3 */ /* 0x000e220000008800 */
[----:B------:R-:W-:Y:S01]  /*0170*/  UMOV UR4, 0x400 ;  /* 0x0000040000047882 */ /* 0x000fe20000000000 */
[----:B------:R-:W-:Y:S01]  /*0180*/  UMOV UR5, 0x1 ;  /* 0x0000000100057882 */ /* 0x000fe20000000000 */
[----:B------:R-:W-:Y:S01]  /*0190*/  UMOV UR6, 0xa ;  /* 0x0000000a00067882 */ /* 0x000fe20000000000 */
[----:B------:R-:W-:Y:S01]  /*01a0*/  ELECT P0, URZ, PT ;  /* 0x00000000003f782f */ /* 0x000fe20003800000 */
[----:B------:R-:W-:-:S04]  /*01b0*/  UIADD3 UR6, -UR6, 0x100000, URZ ;  /* 0x0010000006067890 */ /* 0x000fc8000fffe13f */
[----:B------:R-:W-:Y:S02]  /*01c0*/  USHF.L.U32 UR7, UR6, 0xb, URZ ;  /* 0x0000000b06077899 */ /* 0x000fe4000800063f */
[----:B------:R-:W-:Y:S02]  /*01d0*/  USHF.L.U32 UR6, UR6, 0x1, URZ ;  /* 0x0000000106067899 */ /* 0x000fe4000800063f */
[----:B0-----:R-:W-:Y:S02]  /*01e0*/  ULEA UR8, UR8, UR4, 0x18 ;  /* 0x0000000408087291 */ /* 0x001fe4000f8ec03f */
[----:B------:R-:W-:-:S04]  /*01f0*/  UIADD3 UR4, -UR5, 0x100000, URZ ;  /* 0x0010000005047890 */ /* 0x000fc8000fffe13f */
[----:B------:R-:W-:Y:S02]  /*0200*/  USHF.L.U32 UR5, UR4, 0xb, URZ ;  /* 0x0000000b04057899 */ /* 0x000fe4000800063f */
[----:B------:R-:W-:Y:S01]  /*0210*/  USHF.L.U32 UR4, UR4, 0x1, URZ ;  /* 0x0000000104047899 */ /* 0x000fe2000800063f */
[----:B------:R-:W0:Y:S11]  /*0220*/  FENCE.VIEW.ASYNC.S ;  /* 0x00000000000073c6 */ /* 0x000e360000000000 */
[----:B0-----:R0:W1:Y:S01]  /*0230*/  SYNCS.EXCH.64 URZ, [UR8], UR4 ;  /* 0x00000004083f75b2 */ /* 0x0010620008000100 */
[----:B------:R0:W2:Y:S01]  /*0240*/  SYNCS.EXCH.64 URZ, [UR8+0x20], UR6 ;  /* 0x00002006083f75b2 */ /* 0x0000a20008000100 */
[----:B------:R0:W3:Y:S01]  /*0250*/  SYNCS.EXCH.64 URZ, [UR8+0x8], UR4 ;  /* 0x00000804083f75b2 */ /* 0x0000e20008000100 */
[----:B------:R0:W4:Y:S01]  /*0260*/  SYNCS.EXCH.64 URZ, [UR8+0x28], UR6 ;  /* 0x00002806083f75b2 */ /* 0x0001220008000100 */
[----:B------:R0:W0:Y:S01]  /*0270*/  SYNCS.EXCH.64 URZ, [UR8+0x10], UR4 ;  /* 0x00001004083f75b2 */ /* 0x0000220008000100 */
[----:B------:R0:W0:Y:S01]  /*0280*/  SYNCS.EXCH.64 URZ, [UR8+0x30], UR6 ;  /* 0x00003006083f75b2 */ /* 0x0000220008000100 */
[----:B------:R0:W0:Y:S01]  /*0290*/  SYNCS.EXCH.64 URZ, [UR8+0x18], UR4 ;  /* 0x00001804083f75b2 */ /* 0x0000220008000100 */
[----:B------:R0:W0:Y:S01]  /*02a0*/  SYNCS.EXCH.64 URZ, [UR8+0x38], UR6 ;  /* 0x00003806083f75b2 */ /* 0x0000220008000100 */
[----:B------:R-:W-:Y:S01]  /*02b0*/  NOP ;  /* 0x0000000000007918 */ /* 0x000fe20000000000 */
.L_x_2:
[----:B------:R-:W-:Y:S01]  /*02c0*/  SHF.R.S32.HI R4, RZ, 0x1f, R63 ;  /* 0x0000001fff047819 */ /* 0x000fe2000001143f */
[----:B------:R-:W5:Y:S01]  /*02d0*/  SHFL.IDX PT, R0, R0, RZ, 0x1f ;  /* 0x00001fff00007589 */ /* 0x000f6200000e0000 */
[----:B0-----:R-:W0:Y:S01]  /*02e0*/  S2UR UR8, SR_CTAID.X ;  /* 0x00000000000879c3 */ /* 0x001e220000002500 */
[----:B------:R-:W-:Y:S02]  /*02f0*/  ELECT P0, URZ, PT ;  /* 0x00000000003f782f */ /* 0x000fe40003800000 */
[----:B------:R-:W-:Y:S01]  /*0300*/  LEA.HI R4, R4, R63, RZ, 0x7 ;  /* 0x0000003f04047211 */ /* 0x000fe200078f38ff */
[----:B------:R-:W-:Y:S01]  /*0310*/  ULDC UR4, c[0x0][0x150] ;  /* 0x0000540000047ab9 */ /* 0x000fe20000000800 */
[----:B------:R-:W-:Y:S01]  /*0320*/  SHF.R.S32.HI R10, RZ, 0x1f, R3 ;  /* 0x0000001fff0a7819 */ /* 0x000fe20000011403 */
[----:B------:R-:W-:Y:S01]  /*0330*/  NOP ;  /* 0x0000000000007918 */ /* 0x000fe20000000000 */
[----:B------:R-:W-:Y:S01]  /*0340*/  LOP3.LUT R4, R4, 0xffffff80, RZ, 0xc0, !PT ;  /* 0xffffff8004047812 */ /* 0x000fe200078ec0ff */
[----:B------:R-:W-:Y:S01]  /*0350*/  NOP ;  /* 0x0000000000007918 */ /* 0x000fe20000000000 */
[----:B------:R-:W-:Y:S01]  /*0360*/  LEA.HI R10, R10, R3, RZ, 0x2 ;  /* 0x000000030a0a7211 */ /* 0x000fe200078f10ff */
[----:B------:R-:W1:Y:S01]  /*0370*/  LDC R12, c[0x0][0x144] ;  /* 0x00005100ff0c7b82 */ /* 0x000e620000000800 */
[----:B------:R-:W-:Y:S01]  /*0380*/  IMAD.MOV.U32 R22, RZ, RZ, 0x1 ;  /* 0x00000001ff167424 */ /* 0x000fe200078e00ff */
[----:B------:R-:W-:Y:S01]  /*0390*/  ISETP.NE.AND P3, PT, R5, RZ, PT ;  /* 0x000000ff0500720c */ /* 0x000fe20003f65270 */
[----:B------:R-:W-:Y:S01]  /*03a0*/  IMAD.IADD R8, R63, 0x1, -R4 ;  /* 0x000000013f087824 */ /* 0x000fe200078e0a04 */
[----:B------:R-:W-:Y:S01]  /*03b0*/  LOP3.LUT R10, R10, 0x3ffffffc, RZ, 0xc0, !PT ;  /* 0x3ffffffc0a0a7812 */ /* 0x000fe200078ec0ff */
[----:B------:R-:W2:Y:S03]  /*03c0*/  S2R R4, SR_CTAID.Y ;  /* 0x0000000000047919 */ /* 0x000ea60000002600 */
[----:B------:R-:W-:Y:S01]  /*03d0*/  SHF.R.S32.HI R7, RZ, 0x1f, R8 ;  /* 0x0000001fff077819 */ /* 0x000fe20000011408 */
[----:B------:R-:W-:Y:S01]  /*03e0*/  IMAD.IADD R10, R3, 0x1, -R10 ;  /* 0x00000001030a7824 */ /* 0x000fe200078e0a0a */
[----:B------:R-:W3:Y:S02]  /*03f0*/  LDC R14, c[0x0][0x140] ;  /* 0x00005000ff0e7b82 */ /* 0x000ee40000000800 */
[----:B------:R-:W-:-:S02]  /*0400*/  LEA.HI R7, R7, R8, RZ, 0x3 ;  /* 0x0000000807077211 */ /* 0x000fc400078f18ff */
[----:B-----5:R-:W-:Y:S02]  /*0410*/  ISETP.NE.OR P0, PT, R0, RZ, !P0 ;  /* 0x000000ff0000720c */ /* 0x020fe40004705670 */
[--C-:B------:R-:W-:Y:S02]  /*0420*/  SHF.R.S32.HI R0, RZ, 0x3, R7.reuse ;  /* 0x00000003ff007819 */ /* 0x100fe40000011407 */
[----:B------:R-:W-:Y:S02]  /*0430*/  SHF.R.S32.HI R7, RZ, 0x1f, R7 ;  /* 0x0000001fff077819 */ /* 0x000fe40000011407 */
[----:B0-----:R-:W-:Y:S02]  /*0440*/  I2FP.F32.U32 R9, UR8 ;  /* 0x0000000800097c45 */ /* 0x001fe40008201000 */
[----:B------:R-:W-:-:S03]  /*0450*/  LEA.HI R7, R7, R0, RZ, 0x2 ;  /* 0x0000000007077211 */ /* 0x000fc600078f10ff */
[----:B------:R-:W-:Y:S01]  /*0460*/  FMUL R9, R9, UR4 ;  /* 0x0000000409097c20 */ /* 0x000fe20008400000 */
[----:B------:R-:W-:Y:S01]  /*0470*/  LOP3.LUT R7, R7, 0xfffffffc, RZ, 0xc0, !PT ;  /* 0xfffffffc07077812 */ /* 0x000fe200078ec0ff */
[----:B------:R-:W-:Y:S01]  /*0480*/  VOTEU.ALL UP0, P0 ;  /* 0x00000000003f7886 */ /* 0x000fe20000000000 */
[----:B------:R-:W-:Y:S01]  /*0490*/  ULDC UR4, c[0x0][0x154] ;  /* 0x0000550000047ab9 */ /* 0x000fe20000000800 */
[----:B------:R-:W-:Y:S02]  /*04a0*/  VOTEU.ALL UP1, P0 ;  /* 0x00000000003f7886 */ /* 0x000fe40000020000 */
[----:B------:R-:W0:Y:S01]  /*04b0*/  F2I.U32.TRUNC.NTZ R9, R9 ;  /* 0x0000000900097305 */ /* 0x000e22000020f000 */
[----:B------:R-:W-:Y:S01]  /*04c0*/  IMAD.IADD R7, R0, 0x1, -R7 ;  /* 0x0000000100077824 */ /* 0x000fe200078e0a07 */
[----:B------:R-:W5:Y:S01]  /*04d0*/  @!UP0 S2UR UR7, SR_CgaCtaId ;  /* 0x00000000000789c3 */ /* 0x000f620000008800 */
[----:B------:R-:W-:Y:S01]  /*04e0*/  @!UP0 UMOV UR6, 0x400 ;  /* 0x0000040000068882 */ /* 0x000fe20000000000 */
[----:B---3--:R-:W-:Y:S01]  /*04f0*/  ISETP.EQ.U32.AND P2, PT, R14, 0x1, PT ;  /* 0x000000010e00780c */ /* 0x008fe20003f42070 */
[----:B------:R-:W-:Y:S01]  /*0500*/  IMAD R10, R10, 0x4, R7 ;  /* 0x000000040a0a7824 */ /* 0x000fe200078e0207 */
[----:B--2---:R-:W-:-:S03]  /*0510*/  I2FP.F32.U32 R3, R4 ;  /* 0x0000000400037245 */ /* 0x004fc60000201000 */
[C---:B------:R-:W-:Y:S01]  /*0520*/  IMAD.SHL.U32 R19, R10.reuse, 0x4, RZ ;  /* 0x000000040a137824 */ /* 0x040fe200078e00ff */
[----:B------:R-:W-:Y:S01]  /*0530*/  LEA.HI R0, R10, R10, RZ, 0x1 ;  /* 0x0000000a0a007211 */ /* 0x000fe200078f08ff */
[----:B------:R-:W-:Y:S01]  /*0540*/  FMUL R13, R3, UR4 ;  /* 0x00000004030d7c20 */ /* 0x000fe20008400000 */
[----:B------:R-:W2:Y:S01]  /*0550*/  LDC R7, c[0x0][0x148] ;  /* 0x00005200ff077b82 */ /* 0x000ea20000000800 */
[----:B------:R-:W-:Y:S01]  /*0560*/  UMOV UR4, 0x20 ;  /* 0x0000002000047882 */ /* 0x000fe20000000000 */
[----:B------:R-:W-:Y:S01]  /*0570*/  LOP3.LUT R11, R0, 0xfffffffe, RZ, 0xc0, !PT ;  /* 0xfffffffe000b7812 */ /* 0x000fe200078ec0ff */
[----:B0-----:R-:W-:Y:S01]  /*0580*/  IMAD.MOV R15, RZ, RZ, -R9 ;  /* 0x000000ffff0f7224 */ /* 0x001fe200078e0a09 */
[----:B------:R-:W-:Y:S01]  /*0590*/  SHF.R.S32.HI R9, RZ, 0x1f, R2 ;  /* 0x0000001fff097819 */ /* 0x000fe20000011402 */
[----:B------:R-:W0:Y:S01]  /*05a0*/  F2I.U32.TRUNC.NTZ R13, R13 ;  /* 0x0000000d000d7305 */ /* 0x000e22000020f000 */
[----:B------:R-:W-:Y:S01]  /*05b0*/  LOP3.LUT R19, R10, 0xc, R19, 0x78, !PT ;  /* 0x0000000c0a137812 */ /* 0x000fe200078e7813 */
[----:B-1----:R-:W-:Y:S01]  /*05c0*/  IMAD R3, R12, R15, UR8 ;  /* 0x000000080c037e24 */ /* 0x002fe2000f8e020f */
[----:B------:R-:W-:Y:S01]  /*05d0*/  LEA.HI R9, R9, R2, RZ, 0x2 ;  /* 0x0000000209097211 */ /* 0x000fe200078f10ff */
[----:B------:R-:W-:Y:S01]  /*05e0*/  IMAD.IADD R0, R10, 0x1, -R11 ;  /* 0x000000010a007824 */ /* 0x000fe200078e0a0b */
[----:B------:R-:W-:-:S04]  /*05f0*/  @!UP0 UIADD3 UR4, -UR4, 0x100000, URZ ;  /* 0x0010000004048890 */ /* 0x000fc8000fffe13f */
[----:B------:R-:W-:Y:S02]  /*0600*/  @!UP0 USHF.L.U32 UR5, UR4, 0xb, URZ ;  /* 0x0000000b04058899 */ /* 0x000fe4000800063f */
[----:B------:R-:W-:Y:S01]  /*0610*/  @!UP0 USHF.L.U32 UR4, UR4, 0x1, URZ ;  /* 0x0000000104048899 */ /* 0x000fe2000800063f */
[----:B------:R-:W-:Y:S01]  /*0620*/  VIADD R10, R5, 0xffffffff ;  /* 0xffffffff050a7836 */ /* 0x000fe20000000000 */
[----:B------:R-:W-:Y:S02]  /*0630*/  LOP3.LUT R9, R9, 0xfffffffc, RZ, 0xc0, !PT ;  /* 0xfffffffc09097812 */ /* 0x000fe400078ec0ff */
[----:B------:R-:W-:Y:S01]  /*0640*/  ISETP.NE.AND P4, PT, R0, R3, PT ;  /* 0x000000030000720c */ /* 0x000fe20003f85270 */
[----:B-----5:R-:W-:Y:S01]  /*0650*/  @!UP0 ULEA UR6, UR7, UR6, 0x18 ;  /* 0x0000000607068291 */ /* 0x020fe2000f8ec03f */
[----:B------:R-:W-:Y:S01]  /*0660*/  ISETP.GE.U32.AND P6, PT, R10, 0x2, PT ;  /* 0x000000020a00780c */ /* 0x000fe20003fc6070 */
[----:B------:R-:W-:Y:S01]  /*0670*/  IMAD.IADD R0, R2, 0x1, -R9 ;  /* 0x0000000102007824 */ /* 0x000fe200078e0a09 */
[----:B------:R-:W-:Y:S01]  /*0680*/  VOTEU.ALL UP0, P0 ;  /* 0x00000000003f7886 */ /* 0x000fe20000000000 */
[----:B------:R-:W-:Y:S01]  /*0690*/  LOP3.LUT P0, RZ, R8, 0x7, RZ, 0xc0, !PT ;  /* 0x0000000708ff7812 */ /* 0x000fe2000780c0ff */
[----:B0-----:R-:W-:Y:S01]  /*06a0*/  IMAD.MOV R20, RZ, RZ, -R13 ;  /* 0x000000ffff147224 */ /* 0x001fe200078e0a0d */
[----:B------:R-:W-:-:S02]  /*06b0*/  LOP3.LUT R11, R63, 0x7f, RZ, 0xc0, !PT ;  /* 0x0000007f3f0b7812 */ /* 0x000fc400078ec0ff */
[C---:B------:R-:W-:Y:S01]  /*06c0*/  ISETP.NE.AND P1, PT, R0.reuse, 0x3, PT ;  /* 0x000000030000780c */ /* 0x040fe20003f25270 */
[----:B--2---:R-:W-:Y:S01]  /*06d0*/  IMAD R9, R7, R20, R4 ;  /* 0x0000001407097224 */ /* 0x004fe200078e0204 */
[C---:B------:R-:W-:Y:S02]  /*06e0*/  ISETP.LT.U32.AND P0, PT, R19.reuse, 0x8, !P0 ;  /* 0x000000081300780c */ /* 0x040fe40004701070 */
[----:B------:R-:W-:Y:S01]  /*06f0*/  @P4 LEA.HI R2, R19, R19, RZ, 0x1 ;  /* 0x0000001313024211 */ /* 0x000fe200078f08ff */
[----:B------:R-:W0:Y:S02]  /*0700*/  FENCE.VIEW.ASYNC.S ;  /* 0x00000000000073c6 */ /* 0x000e240000000000 */
[----:B0-----:R0:W1:Y:S01]  /*0710*/  @!UP0 SYNCS.EXCH.64 URZ, [UR6+0x50], UR4 ;  /* 0x00005004063f85b2 */ /* 0x0010620008000100 */
[----:B------:R-:W-:Y:S02]  /*0720*/  ISETP.EQ.OR P1, PT, R0, RZ, !P1 ;  /* 0x000000ff0000720c */ /* 0x000fe40004f22670 */
[----:B------:R-:W-:-:S02]  /*0730*/  @P4 SHF.R.S32.HI R2, RZ, 0x1, R2 ;  /* 0x00000001ff024819 */ /* 0x000fc40000011402 */
[----:B------:R-:W-:Y:S02]  /*0740*/  ISETP.EQ.AND P1, PT, R5, RZ, P1 ;  /* 0x000000ff0500720c */ /* 0x000fe40000f22270 */
[----:B------:R-:W-:Y:S02]  /*0750*/  @P4 ISETP.NE.AND P5, PT, R2, R9, PT ;  /* 0x000000090200420c */ /* 0x000fe40003fa5270 */
[----:B------:R-:W-:Y:S02]  /*0760*/  SEL R9, RZ, 0x1, !P0 ;  /* 0x00000001ff097807 */ /* 0x000fe40004000000 */
[----:B------:R-:W-:Y:S02]  /*0770*/  @P4 SEL R22, RZ, 0x1, P5 ;  /* 0x00000001ff164807 */ /* 0x000fe40002800000 */
[----:B------:R-:W-:Y:S02]  /*0780*/  SEL R18, RZ, 0x1, !P1 ;  /* 0x00000001ff127807 */ /* 0x000fe40004800000 */
[----:B------:R-:W-:Y:S01]  /*0790*/  LOP3.LUT R22, R22, R9, RZ, 0xc0, !PT ;  /* 0x0000000916167212 */ /* 0x000fe200078ec0ff */
[----:B------:R0:W2:Y:S01]  /*07a0*/  @!UP1 SYNCS.EXCH.64 URZ, [UR6+0x58], UR4 ;  /* 0x00005804063f95b2 */ /* 0x0000a20008000100 */
[----:B------:R-:W-:Y:S01]  /*07b0*/  SEL R18, R18, 0x2, P6 ;  /* 0x0000000212127807 */ /* 0x000fe20003000000 */
[----:B------:R-:W-:Y:S01]  /*07c0*/  NOP ;  /* 0x0000000000007918 */ /* 0x000fe20000000000 */
[----:B------:R-:W-:Y:S05]  /*07d0*/  @!P2 BRA `(.L_x_3) ;  /* 0x000000000008a947 */ /* 0x000fea0003800000 */
[----:B-12-4-:R-:W-:Y:S01]  /*07e0*/  UCGABAR_ARV ;  /* 0x00000000000079c7 */ /* 0x016fe20008000000 */
[----:B------:R-:W-:Y:S05]  /*07f0*/  BRA `(.L_x_4) ;  /* 0x0000000000047947 */ /* 0x000fea0003800000 */
.L_x_3:
[----:B-12-4-:R-:W-:Y:S01]  /*0800*/  NOP ;  /* 0x0000000000007918 */ /* 0x016fe20000000000 */
.L_x_4:
[----:B------:R-:W1:Y:S01]  /*0810*/  LDC R2, c[0x0][0x65c] ;  /* 0x00019700ff027b82 */ /* 0x000e620000000800 */
[----:B------:R-:W-:Y:S02]  /*0820*/  IMAD.U32 R8, RZ, RZ, UR8 ;  /* 0x00000008ff087e24 */ /* 0x000fe4000f8e00ff */
[----:B------:R-:W-:Y:S01]  /*0830*/  IMAD.MOV.U32 R9, RZ, RZ, RZ ;  /* 0x000000ffff097224 */ /* 0x000fe200078e00ff */
[----:B-1----:R-:W-:-:S04]  /*0840*/  ISETP.NE.AND P1, PT, R2, 0x1, PT ;  /* 0x000000010200780c */ /* 0x002fc80003f25270 */
[----:B------:R-:W-:-:S09]  /*0850*/  P2R R5, PR, RZ, 0x2 ;  /* 0x00000002ff057803 */ /* 0x000fd20000000000 */
[----:B------:R-:W1:Y:S01]  /*0860*/  @P1 LDC R17, c[0x0][0x10] ;  /* 0x00000400ff111b82 */ /* 0x000e620000000800 */
[----:B------:R-:W-:Y:S02]  /*0870*/  @P1 IMAD.MOV.U32 R5, RZ, RZ, RZ ;  /* 0x000000ffff051224 */ /* 0x000fe400078e00ff */
[----:B------:R-:W-:-:S05]  /*0880*/  @P1 IMAD.MOV.U32 R15, RZ, RZ, RZ ;  /* 0x000000ffff0f1224 */ /* 0x000fca00078e00ff */
[----:B------:R-:W2:Y:S01]  /*0890*/  @!P1 LDC R13, c[0x0][0xc] ;  /* 0x00000300ff0d9b82 */ /* 0x000ea20000000800 */
[----:B0-----:R-:W-:Y:S01]  /*08a0*/  ULDC UR4, c[0x0][0xc] ;  /* 0x0000030000047ab9 */ /* 0x001fe20000000800 */
[----:B------:R-:W-:Y:S01]  /*08b0*/  ULDC UR5, c[0x0][0x10] ;  /* 0x0000040000057ab9 */ /* 0x000fe20000000800 */
[----:B------:R-:W-:Y:S01]  /*08c0*/  ULDC UR6, c[0x0][0x14] ;  /* 0x0000050000067ab9 */ /* 0x000fe20000000800 */
[----:B------:R-:W-:-:S04]  /*08d0*/  UIMAD.WIDE.U32 UR4, UR4, UR5, URZ ;  /* 0x00000005040472a5 */ /* 0x000fc8000f8e003f */
[----:B------:R-:W-:Y:S02]  /*08e0*/  UIMAD.WIDE.U32 UR38, UR4, UR6, URZ ;  /* 0x00000006042672a5 */ /* 0x000fe4000f8e003f */
[----:B------:R-:W-:-:S04]  /*08f0*/  UIMAD UR41, UR5, UR6, URZ ;  /* 0x00000006052972a4 */ /* 0x000fc8000f8e023f */
[----:B------:R-:W-:Y:S01]  /*0900*/  UIADD3 UR41, UR39, UR41, URZ ;  /* 0x0000002927297290 */ /* 0x000fe2000fffe03f */
[----:B-1----:R-:W-:-:S04]  /*0910*/  @P1 IMAD.WIDE.U32 R16, R17, UR8, R4 ;  /* 0x0000000811101c25 */ /* 0x002fc8000f8e0004 */
[----:B------:R-:W-:Y:S02]  /*0920*/  @P1 IMAD.IADD R17, R17, 0x1, R15 ;  /* 0x0000000111111824 */ /* 0x000fe400078e020f */
[----:B--2---:R-:W-:-:S04]  /*0930*/  @!P1 IMAD.WIDE.U32 R8, R4, R13, R8 ;  /* 0x0000000d04089225 */ /* 0x004fc800078e0008 */
[----:B------:R-:W-:Y:S02]  /*0940*/  @!P1 IMAD.MOV.U32 R16, RZ, RZ, R8 ;  /* 0x000000ffff109224 */ /* 0x000fe400078e0008 */
[----:B------:R-:W-:Y:S01]  /*0950*/  @!P1 IMAD.MOV.U32 R17, RZ, RZ, R9 ;  /* 0x000000ffff119224 */ /* 0x000fe200078e0009 */
[----:B------:R-:W-:Y:S06]  /*0960*/  @!P2 BRA `(.L_x_5) ;  /* 0x00000000000ca947 */ /* 0x000fec0003800000 */
[----:B------:R-:W-:Y:S01]  /*0970*/  UCGABAR_WAIT ;  /* 0x0000000000007dc7 */ /* 0x000fe20008000000 */
[----:B------:R-:W-:Y:S01]  /*0980*/  CCTL.IVALL ;  /* 0x00000000ff00798f */ /* 0x000fe20002000000 */
[----:B------:R-:W-:Y:S05]  /*0990*/  BRA `(.L_x_6) ;  /* 0x0000000000047947 */ /* 0x000fea0003800000 */
.L_x_5:
[----:B------:R-:W-:Y:S06]  /*09a0*/  BAR.SYNC.DEFER_BLOCKING 0x0 ;  /* 0x0000000000007b1d */ /* 0x000fec0000010000 */
.L_x_6:
[----:B------:R-:W-:Y:S05]  /*09b0*/  @!P3 BRA `(.L_x_7) ;  /* 0x0000004000d4b947 */ /* 0x000fea0003800000 */
[----:B------:R-:W-:-:S13]  /*09c0*/  ISETP.GT.U32.AND P0, PT, R10, 0x1, PT ;  /* 0x000000010a00780c */ /* 0x000fda0003f04070 */
[----:B------:R-:W-:Y:S05]  /*09d0*/  @P0 EXIT ;  /* 0x000000000000094d */ /* 0x000fea0003800000 */
[----:B------:R-:W-:Y:S01]  /*09e0*/  ULDC.64 UR4, c[0x0][0x650] ;  /* 0x0001940000047ab9 */ /* 0x000fe20000000a00 */
[----:B------:R-:W-:Y:S01]  /*09f0*/  PRMT R0, RZ, 0x7610, R0 ;  /* 0x00007610ff007816 */ /* 0x000fe20000000000 */
[----:B------:R-:W-:Y:S01]  /*0a00*/  IMAD.MOV.U32 R71, RZ, RZ, -0x1 ;  /* 0xffffffffff477424 */ /* 0x000fe200078e00ff */
[----:B------:R-:W-:Y:S01]  /*0a10*/  ISETP.GE.U32.AND P0, PT, R16, UR4, PT ;  /* 0x0000000410007c0c */ /* 0x000fe2000bf06070 */
[----:B------:R-:W-:Y:S02]  /*0a20*/  IMAD.MOV.U32 R70, RZ, RZ, -0x1 ;  /* 0xffffffffff467424 */ /* 0x000fe400078e00ff */
[----:B------:R-:W-:Y:S01]  /*0a30*/  IMAD.MOV.U32 R69, RZ, RZ, -0x1 ;  /* 0xffffffffff457424 */ /* 0x000fe200078e00ff */
[----:B------:R-:W-:-:S13]  /*0a40*/  ISETP.GE.U32.AND.EX P0, PT, R17, UR5, PT, P0 ;  /* 0x0000000511007c0c */ /* 0x000fda000bf06100 */
[----:B------:R-:W-:Y:S05]  /*0a50*/  @P0 BRA `(.L_x_8) ;  /* 0x0000000400280947 */ /* 0x000fea0003800000 */
[----:B------:R-:W0:Y:S01]  /*0a60*/  LDC.64 R24, c[0x0][0x628] ;  /* 0x00018a00ff187b82 */ /* 0x000e220000000a00 */
[----:B------:R-:W-:Y:S02]  /*0a70*/  IMAD.MOV.U32 R8, RZ, RZ, R16 ;  /* 0x000000ffff087224 */ /* 0x000fe400078e0010 */
[----:B------:R-:W-:-:S05]  /*0a80*/  IMAD.MOV.U32 R9, RZ, RZ, R17 ;  /* 0x000000ffff097224 */ /* 0x000fca00078e0011 */
[----:B------:R-:W1:Y:S08]  /*0a90*/  LDC R0, c[0x0][0x630] ;  /* 0x00018c00ff007b82 */ /* 0x000e700000000800 */
[----:B------:R-:W2:Y:S01]  /*0aa0*/  LDC.64 R26, c[0x0][0x620] ;  /* 0x00018800ff1a7b82 */ /* 0x000ea20000000a00 */
[----:B0-----:R-:W-:-:S04]  /*0ab0*/  ISETP.NE.U32.AND P0, PT, R24, RZ, PT ;  /* 0x000000ff1800720c */ /* 0x001fc80003f05070 */
[----:B------:R-:W-:-:S13]  /*0ac0*/  ISETP.NE.AND.EX P0, PT, R25, RZ, PT, P0 ;  /* 0x000000ff1900720c */ /* 0x000fda0003f05300 */
[----:B-12---:R-:W-:Y:S05]  /*0ad0*/  @!P0 BRA `(.L_x_9) ;  /* 0x0000000000288947 */ /* 0x006fea0003800000 */
[----:B------:R-:W0:Y:S02]  /*0ae0*/  LDC R15, c[0x0][0x634] ;  /* 0x00018d00ff0f7b82 */ /* 0x000e240000000800 */
[----:B0-----:R-:W-:-:S05]  /*0af0*/  IADD3 R15, P0, R16, R15, RZ ;  /* 0x0000000f100f7210 */ /* 0x001fca0007f1e0ff */
[----:B------:R-:W-:-:S04]  /*0b00*/  IMAD.X R21, RZ, RZ, R17, P0 ;  /* 0x000000ffff157224 */ /* 0x000fc800000e0611 */
[----:B------:R-:W-:-:S04]  /*0b10*/  IMAD.WIDE.U32 R8, R21, R24, RZ ;  /* 0x0000001815087225 */ /* 0x000fc800078e00ff */
[----:B------:R-:W-:-:S04]  /*0b20*/  IMAD.WIDE.U32 R12, P0, R15, R25, R8 ;  /* 0x000000190f0c7225 */ /* 0x000fc80007800008 */
[----:B------:R-:W-:-:S04]  /*0b30*/  IMAD.WIDE.U32 R8, R15, R24, RZ ;  /* 0x000000180f087225 */ /* 0x000fc800078e00ff */
[----:B------:R-:W-:Y:S01]  /*0b40*/  IMAD.X R15, RZ, RZ, RZ, P0 ;  /* 0x000000ffff0f7224 */ /* 0x000fe200000e06ff */
[----:B------:R-:W-:Y:S01]  /*0b50*/  IADD3 RZ, P0, R9, R12, RZ ;  /* 0x0000000c09ff7210 */ /* 0x000fe20007f1e0ff */
[----:B------:R-:W-:-:S04]  /*0b60*/  IMAD.MOV.U32 R14, RZ, RZ, R13 ;  /* 0x000000ffff0e7224 */ /* 0x000fc800078e000d */
[----:B------:R-:W-:-:S08]  /*0b70*/  IMAD.WIDE.U32.X R8, R21, R25, R14, P0 ;  /* 0x0000001915087225 */ /* 0x000fd000000e040e */
.L_x_9:
[----:B------:R-:W0:Y:S01]  /*0b80*/  LDC.64 R28, c[0x0][0x640] ;  /* 0x00019000ff1c7b82 */ /* 0x000e220000000a00 */
[--C-:B------:R-:W-:Y:S01]  /*0b90*/  SHF.R.U64 R69, R8, R0, R9.reuse ;  /* 0x0000000008457219 */ /* 0x100fe20000001209 */
[----:B------:R-:W-:Y:S01]  /*0ba0*/  IMAD R20, R7, R20, R4 ;  /* 0x0000001407147224 */ /* 0x000fe200078e0204 */
[----:B------:R-:W-:Y:S02]  /*0bb0*/  SHF.R.U32.HI R0, RZ, R0, R9 ;  /* 0x00000000ff007219 */ /* 0x000fe40000011609 */
[----:B------:R-:W-:-:S03]  /*0bc0*/  IADD3 R5, P0, RZ, -R69, RZ ;  /* 0x80000045ff057210 */ /* 0x000fc60007f1e0ff */
[----:B------:R-:W1:Y:S02]  /*0bd0*/  LDC R12, c[0x0][0x618] ;  /* 0x00018600ff0c7b82 */ /* 0x000e640000000800 */
[----:B------:R-:W-:-:S04]  /*0be0*/  IMAD.X R9, RZ, RZ, ~R0, P0 ;  /* 0x000000ffff097224 */ /* 0x000fc800000e0e00 */
[-C--:B------:R-:W-:Y:S02]  /*0bf0*/  IMAD R0, R9, R26.reuse, RZ ;  /* 0x0000001a09007224 */ /* 0x080fe400078e02ff */
[----:B------:R-:W2:Y:S01]  /*0c00*/  LDC R14, c[0x0][0x608] ;  /* 0x00018200ff0e7b82 */ /* 0x000ea20000000800 */
[----:B------:R-:W-:-:S04]  /*0c10*/  IMAD.WIDE.U32 R8, R5, R26, R16 ;  /* 0x0000001a05087225 */ /* 0x000fc800078e0010 */
[----:B------:R-:W-:Y:S02]  /*0c20*/  IMAD R5, R5, R27, R0 ;  /* 0x0000001b05057224 */ /* 0x000fe400078e0200 */
[----:B------:R-:W-:Y:S01]  /*0c30*/  IMAD.MOV.U32 R27, RZ, RZ, 0x1 ;  /* 0x00000001ff1b7424 */ /* 0x000fe200078e00ff */
[----:B------:R-:W3:Y:S01]  /*0c40*/  LDC R24, c[0x0][0x658] ;  /* 0x00019600ff187b82 */ /* 0x000ee20000000800 */
[----:B------:R-:W-:Y:S01]  /*0c50*/  IMAD.IADD R5, R9, 0x1, R5 ;  /* 0x0000000109057824 */ /* 0x000fe200078e0205 */
[----:B0-----:R-:W-:Y:S01]  /*0c60*/  ISETP.NE.U32.AND P0, PT, R28, RZ, PT ;  /* 0x000000ff1c00720c */ /* 0x001fe20003f05070 */
[----:B------:R-:W-:-:S03]  /*0c70*/  IMAD.MOV.U32 R9, RZ, RZ, -0x1 ;  /* 0xffffffffff097424 */ /* 0x000fc600078e00ff */
[----:B------:R-:W-:Y:S02]  /*0c80*/  ISETP.NE.AND.EX P0, PT, R29, RZ, PT, P0 ;  /* 0x000000ff1d00720c */ /* 0x000fe40003f05300 */
[----:B------:R-:W0:Y:S01]  /*0c90*/  LDC R21, c[0x0][0x600] ;  /* 0x00018000ff157b82 */ /* 0x000e220000000800 */
[-CC-:B-1----:R-:W-:Y:S02]  /*0ca0*/  SHF.R.U64 R10, R8, R12.reuse, R5.reuse ;  /* 0x0000000c080a7219 */ /* 0x182fe40000001205 */
[----:B------:R-:W-:-:S05]  /*0cb0*/  SHF.R.U32.HI R5, RZ, R12, R5 ;  /* 0x0000000cff057219 */ /* 0x000fca0000011605 */
[----:B------:R-:W1:Y:S01]  /*0cc0*/  LDC R23, c[0x0][0x648] ;  /* 0x00019200ff177b82 */ /* 0x000e620000000800 */
[-CC-:B--2---:R-:W-:Y:S02]  /*0cd0*/  SHF.R.U64 R30, R10, R14.reuse, R5.reuse ;  /* 0x0000000e0a1e7219 */ /* 0x184fe40000001205 */
[----:B------:R-:W-:-:S05]  /*0ce0*/  SHF.R.U32.HI R5, RZ, R14, R5 ;  /* 0x0000000eff057219 */ /* 0x000fca0000011605 */
[----:B------:R-:W2:Y:S01]  /*0cf0*/  LDC R25, c[0x0][0x638] ;  /* 0x00018e00ff197b82 */ /* 0x000ea20000000800 */
[-CC-:B---3--:R-:W-:Y:S02]  /*0d00*/  SHF.R.U64 R14, R30, R24.reuse, R5.reuse ;  /* 0x000000181e0e7219 */ /* 0x188fe40000001205 */
[-C--:B------:R-:W-:Y:S02]  /*0d10*/  SHF.L.U32 R0, R9, R24.reuse, RZ ;  /* 0x0000001809007219 */ /* 0x080fe400000006ff */
[----:B------:R-:W-:Y:S01]  /*0d20*/  SHF.R.U32.HI R5, RZ, R24, R5 ;  /* 0x00000018ff057219 */ /* 0x000fe20000011605 */
[----:B------:R-:W-:Y:S01]  /*0d30*/  IMAD.MOV.U32 R4, RZ, RZ, R14 ;  /* 0x000000ffff047224 */ /* 0x000fe200078e000e */
[----:B------:R-:W-:Y:S01]  /*0d40*/  LOP3.LUT R7, RZ, R0, RZ, 0x33, !PT ;  /* 0x00000000ff077212 */ /* 0x000fe200078e33ff */
[----:B------:R-:W3:Y:S01]  /*0d50*/  LDC R26, c[0x0][0x610] ;  /* 0x00018400ff1a7b82 */ /* 0x000ee20000000800 */
[----:B------:R-:W-:Y:S05]  /*0d60*/  @!P0 BRA `(.L_x_10) ;  /* 0x0000000000288947 */ /* 0x000fea0003800000 */
[----:B------:R-:W4:Y:S02]  /*0d70*/  LDC R13, c[0x0][0x64c] ;  /* 0x00019300ff0d7b82 */ /* 0x000f240000000800 */
[----:B----4-:R-:W-:-:S05]  /*0d80*/  IADD3 R13, P0, R14, R13, RZ ;  /* 0x0000000d0e0d7210 */ /* 0x010fca0007f1e0ff */
        /* <DEDUP_REMOVED lines=8> */
.L_x_10:
[----:B-1----:R-:W-:Y:S01]  /*0e10*/  SHF.R.U64 R4, R4, R23, R5 ;  /* 0x0000001704047219 */ /* 0x002fe20000001205 */
[----:B0-----:R-:W-:Y:S01]  /*0e20*/  VIADD R5, R21, 0xffffffff ;  /* 0xffffffff15057836 */ /* 0x001fe20000000000 */
[----:B------:R-:W-:Y:S02]  /*0e30*/  SHF.L.U32 R0, R27, R24, RZ ;  /* 0x000000181b007219 */ /* 0x000fe400000006ff */
[----:B------:R-:W-:Y:S01]  /*0e40*/  LOP3.LUT R7, R30, R7, RZ, 0xc0, !PT ;  /* 0x000000071e077212 */ /* 0x000fe200078ec0ff */
[----:B------:R-:W-:Y:S01]  /*0e50*/  IMAD.MOV R8, RZ, RZ, -R4 ;  /* 0x000000ffff087224 */ /* 0x000fe200078e0a04 */
[----:B------:R-:W-:Y:S02]  /*0e60*/  SEL R3, R3, R20, !P1 ;  /* 0x0000001403037207 */ /* 0x000fe40004800000 */
[----:B------:R-:W-:Y:S01]  /*0e70*/  LOP3.LUT R5, R10, R5, RZ, 0xc0, !PT ;  /* 0x000000050a057212 */ /* 0x000fe200078ec0ff */
[----:B------:R-:W-:Y:S02]  /*0e80*/  IMAD R4, R0, R4, R7 ;  /* 0x0000000400047224 */ /* 0x000fe400078e0207 */
[----:B--2---:R-:W-:-:S02]  /*0e90*/  IMAD R0, R8, R25, R14 ;  /* 0x0000001908007224 */ /* 0x004fc400078e020e */
[----:B---3--:R-:W-:Y:S02]  /*0ea0*/  IMAD R3, R4, R26, R3 ;  /* 0x0000001a04037224 */ /* 0x008fe400078e0203 */
[----:B------:R-:W-:Y:S02]  /*0eb0*/  IMAD.MOV.U32 R7, RZ, RZ, 0x1 ;  /* 0x00000001ff077424 */ /* 0x000fe400078e00ff */
[----:B------:R-:W-:-:S03]  /*0ec0*/  IMAD R4, R0, R21, R5 ;  /* 0x0000001500047224 */ /* 0x000fc600078e0205 */
[----:B------:R-:W-:Y:S02]  /*0ed0*/  PRMT R0, R7, 0x7610, R0 ;  /* 0x0000761007007816 */ /* 0x000fe40000000000 */
[----:B------:R-:W-:Y:S02]  /*0ee0*/  SEL R70, R4, R3, !P1 ;  /* 0x0000000304467207 */ /* 0x000fe40004800000 */
[----:B------:R-:W-:-:S07]  /*0ef0*/  SEL R71, R3, R4, !P1 ;  /* 0x0000000403477207 */ /* 0x000fce0004800000 */
.L_x_8:
[----:B------:R-:W-:-:S08]  /*0f00*/  NOP ;  /* 0x0000000000007918 */ /* 0x000fd00000000000 */
[----:B------:R-:W0:Y:S02]  /*0f10*/  USETMAXREG.TRY_ALLOC.CTAPOOL UP0, 0xe8 ;  /* 0x000000e8000079c8 */ /* 0x000e240008000600 */
[----:B0-----:R-:W-:-:S13]  /*0f20*/  PLOP3.LUT P0, PT, PT, PT, UP0, 0x80, 0x0 ;  /* 0x000000000000781c */ /* 0x001fda0003f0f008 */
[----:B------:R-:W-:Y:S05]  /*0f30*/  @!P0 BRA `(.L_x_8) ;  /* 0xfffffffc00f08947 */ /* 0x000fea000383ffff */
[----:B------:R-:W-:Y:S01]  /*0f40*/  ULDC.64 UR4, c[0x0][0x598] ;  /* 0x0001660000047ab9 */ /* 0x000fe20000000a00 */
[----:B------:R-:W-:Y:S01]  /*0f50*/  ULDC.64 UR36, c[0x0][0x208] ;  /* 0x0000820000247ab9 */ /* 0x000fe20000000a00 */
[----:B------:R-:W-:-:S04]  /*0f60*/  ISETP.NE.U32.AND P0, PT, RZ, UR4, PT ;  /* 0x00000004ff007c0c */ /* 0x000fc8000bf05070 */
[----:B------:R-:W-:-:S13]  /*0f70*/  ISETP.NE.AND.EX P0, PT, RZ, UR5, PT, P0 ;  /* 0x00000005ff007c0c */ /* 0x000fda000bf05300 */
[----:B------:R-:W-:Y:S05]  /*0f80*/  @!P0 BRA `(.L_x_11) ;  /* 0x00000000001c8947 */ /* 0x000fea0003800000 */
[----:B------:R-:W0:Y:S02]  /*0f90*/  LDC.64 R4, c[0x0][0x598] ;  /* 0x00016600ff047b82 */ /* 0x000e240000000a00 */
[----:B0-----:R-:W2:Y:S02]  /*0fa0*/  LDG.E.64 R4, desc[UR36][R4.64] ;  /* 0x0000002404047981 */ /* 0x001ea4000c1e1b00 */
[----:B--2---:R-:W-:-:S04]  /*0fb0*/  ISETP.NE.U32.AND P0, PT, R4, RZ, PT ;  /* 0x000000ff0400720c */ /* 0x004fc80003f05070 */
[----:B------:R-:W-:-:S13]  /*0fc0*/  ISETP.NE.AND.EX P0, PT, R5, RZ, PT, P0 ;  /* 0x000000ff0500720c */ /* 0x000fda0003f05300 */
[----:B------:R-:W-:Y:S05]  /*0fd0*/  @!P0 BRA `(.L_x_11) ;  /* 0x0000000000088947 */ /* 0x000fea0003800000 */
[----:B------:R0:W5:Y:S01]  /*0fe0*/  LD.E R23, desc[UR36][R4.64] ;  /* 0x0000002404177980 */ /* 0x000162000c101900 */
[----:B------:R-:W-:Y:S05]  /*0ff0*/  BRA `(.L_x_12) ;  /* 0x0000000000247947 */ /* 0x000fea0003800000 */
.L_x_11:
[----:B------:R-:W-:Y:S02]  /*1000*/  ULDC.64 UR4, c[0x0][0x588] ;  /* 0x0001620000047ab9 */ /* 0x000fe40000000a00 */
[----:B------:R-:W-:-:S04]  /*1010*/  ISETP.NE.U32.AND P0, PT, RZ, UR4, PT ;  /* 0x00000004ff007c0c */ /* 0x000fc8000bf05070 */
[----:B------:R-:W-:-:S13]  /*1020*/  ISETP.NE.AND.EX P0, PT, RZ, UR5, PT, P0 ;  /* 0x00000005ff007c0c */ /* 0x000fda000bf05300 */
[----:B------:R-:W-:Y:S05]  /*1030*/  @!P0 BRA `(.L_x_13) ;  /* 0x00000000000c8947 */ /* 0x000fea0003800000 */
[----:B------:R-:W0:Y:S02]  /*1040*/  LDC.64 R4, c[0x0][0x588] ;  /* 0x00016200ff047b82 */ /* 0x000e240000000a00 */
[----:B0-----:R1:W5:Y:S01]  /*1050*/  LDG.E R23, desc[UR36][R4.64] ;  /* 0x0000002404177981 */ /* 0x001362000c1e1900 */
[----:B------:R-:W-:Y:S05]  /*1060*/  BRA `(.L_x_12) ;  /* 0x0000000000087947 */ /* 0x000fea0003800000 */
.L_x_13:
[----:B------:R-:W-:Y:S02]  /*1070*/  ULDC UR4, c[0x0][0x580] ;  /* 0x0001600000047ab9 */ /* 0x000fe40000000800 */
[----:B------:R-:W-:-:S07]  /*1080*/  IMAD.U32 R23, RZ, RZ, UR4 ;  /* 0x00000004ff177e24 */ /* 0x000fce000f8e00ff */
.L_x_12:
[----:B------:R-:W-:Y:S02]  /*1090*/  ULDC.64 UR4, c[0x0][0x5a0] ;  /* 0x0001680000047ab9 */ /* 0x000fe40000000a00 */
[----:B------:R-:W-:-:S04]  /*10a0*/  ISETP.NE.U32.AND P0, PT, RZ, UR4, PT ;  /* 0x00000004ff007c0c */ /* 0x000fc8000bf05070 */
[----:B------:R-:W-:-:S13]  /*10b0*/  ISETP.NE.AND.EX P0, PT, RZ, UR5, PT, P0 ;  /* 0x00000005ff007c0c */ /* 0x000fda000bf05300 */
[----:B------:R-:W-:Y:S05]  /*10c0*/  @!P0 BRA `(.L_x_14) ;  /* 0x00000000001c8947 */ /* 0x000fea0003800000 */
[----:B01----:R-:W0:Y:S02]  /*10d0*/  LDC.64 R4, c[0x0][0x5a0] ;  /* 0x00016800ff047b82 */ /* 0x003e240000000a00 */
[----:B0-----:R-:W2:Y:S02]  /*10e0*/  LDG.E.64 R4, desc[UR36][R4.64] ;  /* 0x0000002404047981 */ /* 0x001ea4000c1e1b00 */
[----:B--2---:R-:W-:-:S04]  /*10f0*/  ISETP.NE.U32.AND P0, PT, R4, RZ, PT ;  /* 0x000000ff0400720c */ /* 0x004fc80003f05070 */
[----:B------:R-:W-:-:S13]  /*1100*/  ISETP.NE.AND.EX P0, PT, R5, RZ, PT, P0 ;  /* 0x000000ff0500720c */ /* 0x000fda0003f05300 */
[----:B------:R-:W-:Y:S05]  /*1110*/  @!P0 BRA `(.L_x_14) ;  /* 0x0000000000088947 */ /* 0x000fea0003800000 */
[----:B------:R0:W5:Y:S01]  /*1120*/  LD.E R58, desc[UR36][R4.64] ;  /* 0x00000024043a7980 */ /* 0x000162000c101900 */
[----:B------:R-:W-:Y:S05]  /*1130*/  BRA `(.L_x_15) ;  /* 0x0000000000247947 */ /* 0x000fea0003800000 */
.L_x_14:
[----:B------:R-:W-:Y:S02]  /*1140*/  ULDC.64 UR4, c[0x0][0x590] ;  /* 0x0001640000047ab9 */ /* 0x000fe40000000a00 */
[----:B------:R-:W-:-:S04]  /*1150*/  ISETP.NE.U32.AND P0, PT, RZ, UR4, PT ;  /* 0x00000004ff007c0c */ /* 0x000fc8000bf05070 */
[----:B------:R-:W-:-:S13]  /*1160*/  ISETP.NE.AND.EX P0, PT, RZ, UR5, PT, P0 ;  /* 0x00000005ff007c0c */ /* 0x000fda000bf05300 */
[----:B------:R-:W-:Y:S05]  /*1170*/  @!P0 BRA `(.L_x_16) ;  /* 0x00000000000c8947 */ /* 0x000fea0003800000 */
[----:B------:R-:W2:Y:S02]  /*1180*/  LDC.64 R58, c[0x0][0x590] ;  /* 0x00016400ff3a7b82 */ /* 0x000ea40000000a00 */
[----:B--2---:R2:W5:Y:S01]  /*1190*/  LDG.E R58, desc[UR36][R58.64] ;  /* 0x000000243a3a7981 */ /* 0x004562000c1e1900 */
[----:B------:R-:W-:Y:S05]  /*11a0*/  BRA `(.L_x_15) ;  /* 0x0000000000087947 */ /* 0x000fea0003800000 */
.L_x_16:
[----:B------:R-:W-:Y:S02]  /*11b0*/  ULDC UR4, c[0x0][0x584] ;  /* 0x0001610000047ab9 */ /* 0x000fe40000000800 */
[----:B------:R-:W-:-:S07]  /*11c0*/  IMAD.U32 R58, RZ, RZ, UR4 ;  /* 0x00000004ff3a7e24 */ /* 0x000fce000f8e00ff */
.L_x_15:
[----:B------:R-:W-:-:S13]  /*11d0*/  LOP3.LUT P0, RZ, R0, 0xff, RZ, 0xc0, !PT ;  /* 0x000000ff00ff7812 */ /* 0x000fda000780c0ff */
[----:B------:R-:W-:Y:S05]  /*11e0*/  @!P0 EXIT ;  /* 0x000000000000894d */ /* 0x000fea0003800000 */
[----:B------:R-:W3:Y:S01]  /*11f0*/  LDC R61, c[0x0][0x658] ;  /* 0x00019600ff3d7b82 */ /* 0x000ee20000000800 */
[----:B------:R-:W-:Y:S01]  /*1200*/  ULDC.64 UR6, c[0x0][0x288] ;  /* 0x0000a20000067ab9 */ /* 0x000fe20000000a00 */
[----:B------:R-:W-:Y:S01]  /*1210*/  LOP3.LUT R6, R6, 0x1, RZ, 0xc0, !PT ;  /* 0x0000000106067812 */ /* 0x000fe200078ec0ff */
[----:B------:R-:W-:Y:S01]  /*1220*/  UIADD3 UR4, UR7, 0x3f, URZ ;  /* 0x0000003f07047890 */ /* 0x000fe2000fffe03f */
[----:B------:R-:W-:Y:S01]  /*1230*/  SHF.R.U32.HI R0, RZ, 0x2, R63 ;  /* 0x00000002ff007819 */ /* 0x000fe2000001163f */
[----:B------:R-:W-:Y:S01]  /*1240*/  IMAD.U32 R3, RZ, RZ, UR6 ;  /* 0x00000006ff037e24 */ /* 0x000fe2000f8e00ff */
[----:B------:R-:W-:Y:S01]  /*1250*/  SHF.R.U32.HI R11, RZ, 0x1, R11 ;  /* 0x00000001ff0b7819 */ /* 0x000fe2000001160b */
[----:B------:R-:W-:Y:S01]  /*1260*/  USHF.R.S32.HI UR5, URZ, 0x1f, UR4 ;  /* 0x0000001f3f057899 */ /* 0x000fe20008011404 */
[----:B01----:R-:W0:Y:S01]  /*1270*/  LDC.64 R4, c[0x0][0x5c8] ;  /* 0x00017200ff047b82 */ /* 0x003e220000000a00 */
[----:B------:R-:W-:Y:S01]  /*1280*/  LOP3.LUT R62, R63, 0x3, RZ, 0xc0, !PT ;  /* 0x000000033f3e7812 */ /* 0x000fe200078ec0ff */
[----:B------:R-:W-:Y:S01]  /*1290*/  IMAD.SHL.U32 R7, R6, 0x40, RZ ;  /* 0x0000004006077824 */ /* 0x000fe200078e00ff */
[----:B------:R-:W-:Y:S01]  /*12a0*/  LOP3.LUT R0, R0, 0x7, RZ, 0xc0, !PT ;  /* 0x0000000700007812 */ /* 0x000fe200078ec0ff */
[----:B------:R-:W-:Y:S01]  /*12b0*/  ULEA.HI UR5, UR5, UR4, URZ, 0x6 ;  /* 0x0000000405057291 */ /* 0x000fe2000f8f303f */
[----:B------:R-:W-:Y:S01]  /*12c0*/  LOP3.LUT R11, R11, 0x30, RZ, 0xc0, !PT ;  /* 0x000000300b0b7812 */ /* 0x000fe200078ec0ff */
[----:B------:R-:W-:Y:S01]  /*12d0*/  IMAD R62, R62, -0x2, R3 ;  /* 0xfffffffe3e3e7824 */ /* 0x000fe200078e0203 */
[--C-:B------:R-:W-:Y:S01]  /*12e0*/  LOP3.LUT R56, R7, 0x40, R0.reuse, 0xe2, !PT ;  /* 0x0000004007387812 */ /* 0x100fe200078ee200 */
[----:B------:R-:W1:Y:S01]  /*12f0*/  LDC R65, c[0x0][0x600] ;  /* 0x00018000ff417b82 */ /* 0x000e620000000800 */
[----:B------:R-:W-:Y:S01]  /*1300*/  IADD3 R3, RZ, -R11, -R0 ;  /* 0x8000000bff037210 */ /* 0x000fe20007ffe800 */
[----:B------:R-:W-:Y:S01]  /*1310*/  IMAD.MOV.U32 R0, RZ, RZ, -0x1 ;  /* 0xffffffffff007424 */ /* 0x000fe200078e00ff */
[----:B------:R-:W-:Y:S01]  /*1320*/  USHF.R.S32.HI UR43, URZ, 0x6, UR5 ;  /* 0x000000063f2b7899 */ /* 0x000fe20008011405 */
[----:B------:R-:W-:Y:S01]  /*1330*/  IMAD.MOV.U32 R8, RZ, RZ, 0x1 ;  /* 0x00000001ff087424 */ /* 0x000fe200078e00ff */
[C---:B------:R-:W-:Y:S01]  /*1340*/  LOP3.LUT R64, R63.reuse, 0x80, RZ, 0xc0, !PT ;  /* 0x000000803f407812 */ /* 0x040fe200078ec0ff */
[----:B------:R-:W-:Y:S01]  /*1350*/  IMAD R3, R6, -0x40, R3 ;  /* 0xffffffc006037824 */ /* 0x000fe200078e0203 */
[----:B------:R-:W-:Y:S01]  /*1360*/  UISETP.LT.AND UP0, UPT, UR43, 0x1, UPT ;  /* 0x000000012b00788c */ /* 0x000fe2000bf01270 */
[----:B---3--:R-:W-:Y:S01]  /*1370*/  SHF.L.U32 R0, R0, R61, RZ ;  /* 0x0000003d00007219 */ /* 0x008fe200000006ff */
[----:B------:R-:W-:Y:S01]  /*1380*/  ULDC UR4, c[0x0][0x284] ;  /* 0x0000a10000047ab9 */ /* 0x000fe20000000800 */
[----:B------:R-:W-:Y:S01]  /*1390*/  LOP3.LUT R56, R56, R11, RZ, 0xfc, !PT ;  /* 0x0000000b38387212 */ /* 0x000fe200078efcff */
[----:B------:R-:W-:Y:S01]  /*13a0*/  USEL UR44, UR43, 0x1, UP0 ;  /* 0x000000012b2c7887 */ /* 0x000fe20008000000 */
[----:B------:R-:W-:Y:S01]  /*13b0*/  SHF.L.U32 R61, R8, R61, RZ ;  /* 0x0000003d083d7219 */ /* 0x000fe200000006ff */
[----:B------:R-:W-:Y:S01]  /*13c0*/  IMAD.SHL.U32 R63, R63, 0x2, RZ ;  /* 0x000000023f3f7824 */ /* 0x000fe200078e00ff */
[----:B------:R-:W-:Y:S01]  /*13d0*/  LOP3.LUT R68, R18, 0x1, RZ, 0xfc, !PT ;  /* 0x0000000112447812 */ /* 0x000fe200078efcff */
[----:B------:R-:W-:Y:S01]  /*13e0*/  VIADD R67, R3, UR4 ;  /* 0x0000000403437c36 */ /* 0x000fe20008000000 */
[C---:B0-----:R-:W-:Y:S01]  /*13f0*/  SHF.L.U64.HI R60, R4.reuse, 0x3, R5 ;  /* 0x00000003043c7819 */ /* 0x041fe20000010205 */
[----:B--2---:R-:W-:Y:S01]  /*1400*/  IMAD.SHL.U32 R59, R4, 0x8, RZ ;  /* 0x00000008043b7824 */ /* 0x004fe200078e00ff */
[----:B------:R-:W-:Y:S01]  /*1410*/  SHF.R.U32.HI R64, RZ, 0x7, R64 ;  /* 0x00000007ff407819 */ /* 0x000fe20000011640 */
[----:B------:R-:W-:Y:S01]  /*1420*/  IMAD.MOV.U32 R57, RZ, RZ, RZ ;  /* 0x000000ffff397224 */ /* 0x000fe200078e00ff */
[----:B------:R-:W-:Y:S01]  /*1430*/  LOP3.LUT R66, RZ, R0, RZ, 0x33, !PT ;  /* 0x00000000ff427212 */ /* 0x000fe200078e33ff */
[----:B------:R-:W-:Y:S01]  /*1440*/  UIADD3 UR44, UR43, -UR44, URZ ;  /* 0x8000002c2b2c7290 */ /* 0x000fe2000fffe03f */
[----:B------:R-:W-:Y:S01]  /*1450*/  UMOV UR40, URZ ;  /* 0x0000003f00287c82 */ /* 0x000fe20008000000 */
[----:B-1----:R-:W-:Y:S01]  /*1460*/  VIADD R65, R65, 0xffffffff ;  /* 0xffffffff41417836 */ /* 0x002fe20000000000 */
[----:B------:R-:W-:-:S09]  /*1470*/  UMOV UR42, URZ ;  /* 0x0000003f002a7c82 */ /* 0x000fd20008000000 */
.L_x_98:
[----:B0-----:R-:W0:Y:S01]  /*1480*/  SHFL.IDX PT, R0, R64, RZ, 0x1f ;  /* 0x00001fff40007589 */ /* 0x001e2200000e0000 */
[----:B-1----:R-:W1:Y:S01]  /*1490*/  S2UR UR7, SR_CgaCtaId ;  /* 0x00000000000779c3 */ /* 0x002e620000008800 */
[----:B------:R-:W-:Y:S01]  /*14a0*/  UMOV UR6, 0x400 ;  /* 0x0000040000067882 */ /* 0x000fe20000000000 */
[----:B0-----:R-:W-:Y:S01]  /*14b0*/  R2UR UR4, R0 ;  /* 0x00000000000472ca */ /* 0x001fe200000e0000 */
[----:B-1----:R-:W-:-:S12]  /*14c0*/  ULEA UR6, UR7, UR6, 0x18 ;  /* 0x0000000607067291 */ /* 0x002fd8000f8ec03f */
[----:B------:R-:W-:-:S04]  /*14d0*/  ULEA.HI UR5, UR4, UR4, URZ, 0x1 ;  /* 0x0000000404057291 */ /* 0x000fc8000f8f083f */
[----:B------:R-:W-:-:S04]  /*14e0*/  ULOP3.LUT UR5, UR5, 0x7fffe, URZ, 0xc0, !UPT ;  /* 0x0007fffe05057892 */ /* 0x000fc8000f8ec03f */
[----:B------:R-:W-:-:S03]  /*14f0*/  UIADD3 UR5, UR4, -UR5, URZ ;  /* 0x8000000504057290 */ /* 0x000fc6000fffe03f */
[----:B------:R-:W-:Y:S01]  /*1500*/  ULDC UR4, c[0x0][0x28c] ;  /* 0x0000a30000047ab9 */ /* 0x000fe20000000800 */
[----:B------:R-:W-:Y:S01]  /*1510*/  ULEA UR5, UR5, UR6, 0xd ;  /* 0x0000000605057291 */ /* 0x000fe2000f8e683f */
[----:B------:R-:W-:-:S03]  /*1520*/  ISETP.LT.AND P0, PT, RZ, UR4, PT ;  /* 0x00000004ff007c0c */ /* 0x000fc6000bf01270 */
[----:B------:R-:W-:-:S04]  /*1530*/  UIADD3 UR5, UR5, 0x100, URZ ;  /* 0x0000010005057890 */ /* 0x000fc8000fffe03f */
[----:B------:R-:W-:-:S04]  /*1540*/  USHF.R.U32.HI UR5, URZ, 0x4, UR5 ;  /* 0x000000043f057899 */ /* 0x000fc80008011605 */
[----:B------:R-:W-:-:S04]  /*1550*/  ULOP3.LUT UR5, UR5, 0x3fff, URZ, 0xc0, !UPT ;  /* 0x00003fff05057892 */ /* 0x000fc8000f8ec03f */
[----:B------:R-:W-:Y:S01]  /*1560*/  ULOP3.LUT UR45, UR5, 0x10000, URZ, 0xfc, !UPT ;  /* 0x00010000052d7892 */ /* 0x000fe2000f8efc3f */
[----:B---345:R-:W-:Y:S11]  /*1570*/  @P0 BRA `(.L_x_17) ;  /* 0x0000000000400947 */ /* 0x038ff60003800000 */
[----:B------:R-:W-:Y:S01]  /*1580*/  MOV R0, 0x0 ;  /* 0x0000000000007802 */ /* 0x000fe20000000f00 */
[----:B------:R-:W-:Y:S01]  /*1590*/  ULDC.64 UR4, c[0x4][0x68] ;  /* 0x01001a0000047ab9 */ /* 0x000fe20000000a00 */
[----:B------:R-:W-:Y:S01]  /*15a0*/  ULDC.64 UR6, c[0x4][0x8] ;  /* 0x0100020000067ab9 */ /* 0x000fe20000000a00 */
[----:B------:R-:W-:Y:S01]  /*15b0*/  IMAD.U32 R4, RZ, RZ, UR4 ;  /* 0x00000004ff047e24 */ /* 0x000fe2000f8e00ff */
[----:B------:R0:W1:Y:S01]  /*15c0*/  LDC.64 R14, c[0x4][R0] ;  /* 0x01000000000e7b82 */ /* 0x0000620000000a00 */
[----:B------:R-:W-:Y:S01]  /*15d0*/  IMAD.U32 R5, RZ, RZ, UR5 ;  /* 0x00000005ff057e24 */ /* 0x000fe2000f8e00ff */
[----:B------:R-:W-:Y:S01]  /*15e0*/  ULDC.64 UR4, c[0x4][0x70] ;  /* 0x01001c0000047ab9 */ /* 0x000fe20000000a00 */
[----:B------:R-:W-:Y:S02]  /*15f0*/  IMAD.U32 R10, RZ, RZ, UR6 ;  /* 0x00000006ff0a7e24 */ /* 0x000fe4000f8e00ff */
[----:B------:R-:W-:Y:S02]  /*1600*/  IMAD.U32 R6, RZ, RZ, UR4 ;  /* 0x00000004ff067e24 */ /* 0x000fe4000f8e00ff */
[----:B------:R-:W-:-:S02]  /*1610*/  IMAD.U32 R7, RZ, RZ, UR5 ;  /* 0x00000005ff077e24 */ /* 0x000fc4000f8e00ff */
[----:B------:R-:W-:Y:S02]  /*1620*/  IMAD.U32 R11, RZ, RZ, UR7 ;  /* 0x00000007ff0b7e24 */ /* 0x000fe4000f8e00ff */
[----:B------:R-:W-:Y:S02]  /*1630*/  IMAD.MOV.U32 R8, RZ, RZ, 0x1e1 ;  /* 0x000001e1ff087424 */ /* 0x000fe400078e00ff */
[----:B------:R-:W-:Y:S02]  /*1640*/  IMAD.MOV.U32 R12, RZ, RZ, 0x1 ;  /* 0x00000001ff0c7424 */ /* 0x000fe400078e00ff */
[----:B0-----:R-:W-:-:S07]  /*1650*/  IMAD.MOV.U32 R13, RZ, RZ, RZ ;  /* 0x000000ffff0d7224 */ /* 0x001fce00078e00ff */
[----:B------:R-:W-:-:S07]  /*1660*/  LEPC R20, `(.L_x_17) ;  /* 0x000000001014794e */ /* 0x000fce0000000000 */
[----:B-1---5:R-:W-:Y:S05]  /*1670*/  CALL.ABS.NOINC R14 ;  /* 0x000000000e007343 */ /* 0x022fea0003c00000 */
.L_x_17:
[----:B------:R-:W-:-:S13]  /*1680*/  ISETP.NE.AND P0, PT, R68, 0x3, PT ;  /* 0x000000034400780c */ /* 0x000fda0003f05270 */
[----:B------:R-:W-:Y:S05]  /*1690*/  @!P0 BRA `(.L_x_18) ;  /* 0x0000000000048947 */ /* 0x000fea0003800000 */
[----:B------:R-:W-:Y:S01]  /*16a0*/  BPT.TRAP 0x1 ;  /* 0x000000040000795c */ /* 0x000fe20000300000 */
.L_x_18:
[----:B------:R-:W0:Y:S01]  /*16b0*/  S2UR UR5, SR_CgaCtaId ;  /* 0x00000000000579c3 */ /* 0x000e220000008800 */
[----:B------:R-:W-:Y:S01]  /*16c0*/  UMOV UR4, 0x400 ;  /* 0x0000040000047882 */ /* 0x000fe20000000000 */
[----:B------:R-:W-:Y:S02]  /*16d0*/  IMAD.U32 R0, RZ, RZ, UR40 ;  /* 0x00000028ff007e24 */ /* 0x000fe4000f8e00ff */
[----:B------:R-:W-:-:S03]  /*16e0*/  IMAD.U32 R3, RZ, RZ, UR42 ;  /* 0x0000002aff037e24 */ /* 0x000fc6000f8e00ff */
[----:B------:R-:W-:Y:S01]  /*16f0*/  SHF.L.U32 R0, R0, 0x1f, RZ ;  /* 0x0000001f00007819 */ /* 0x000fe200000006ff */
[----:B0-----:R-:W-:-:S06]  /*1700*/  ULEA UR4, UR5, UR4, 0x18 ;  /* 0x0000000405047291 */ /* 0x001fcc000f8ec03f */
[----:B------:R-:W-:-:S04]  /*1710*/  IMAD.U32 R6, RZ, RZ, UR4 ;  /* 0x00000004ff067e24 */ /* 0x000fc8000f8e00ff */
[----:B------:R-:W-:-:S04]  /*1720*/  IMAD R3, R3, 0x8, R6 ;  /* 0x0000000803037824 */ /* 0x000fc800078e0206 */
[----:B------:R0:W1:Y:S01]  /*1730*/  SYNCS.PHASECHK.TRANS64.TRYWAIT P1, [R3+URZ], R0 ;  /* 0x00000000030075a7 */ /* 0x000062000802017f */
[----:B------:R-:W-:Y:S05]  /*1740*/  @!P0 BRA `(.L_x_19) ;  /* 0x0000000000048947 */ /* 0x000fea0003800000 */
[----:B------:R-:W-:Y:S01]  /*1750*/  BPT.TRAP 0x1 ;  /* 0x000000040000795c */ /* 0x000fe20000300000 */
.L_x_19:
[----:B------:R-:W-:-:S05]  /*1760*/  IMAD.U32 R4, RZ, RZ, UR44 ;  /* 0x0000002cff047e24 */ /* 0x000fca000f8e00ff */
[----:B------:R-:W-:Y:S01]  /*1770*/  ISETP.GE.AND P2, PT, R4, 0x1, PT ;  /* 0x000000010400780c */ /* 0x000fe20003f46270 */
[----:B-1----:R-:W-:-:S12]  /*1780*/  @P1 BRA `(.L_x_20) ;  /* 0x0000000000081947 */ /* 0x002fd80003800000 */
[----:B------:R-:W1:Y:S02]  /*1790*/  SYNCS.PHASECHK.TRANS64.TRYWAIT P1, [R3+URZ], R0 ;  /* 0x00000000030075a7 */ /* 0x000e64000802017f */
[----:B-1----:R-:W-:Y:S05]  /*17a0*/  @!P1 BRA `(.L_x_21) ;  /* 0x0000004c001c9947 */ /* 0x002fea0003800000 */
.L_x_20:
[----:B------:R-:W-:Y:S05]  /*17b0*/  WARPSYNC.ALL ;  /* 0x0000000000007948 */ /* 0x000fea0003800000 */
[----:B------:R-:W-:Y:S01]  /*17c0*/  R2UR UR4, R6 ;  /* 0x00000000060472ca */ /* 0x000fe200000e0000 */
[----:B------:R-:W-:Y:S01]  /*17d0*/  ULEA UR5, UR42, UR45, 0xb ;  /* 0x0000002d2a057291 */ /* 0x000fe2000f8e583f */
[----:B------:R-:W-:Y:S01]  /*17e0*/  WARPGROUP.ARRIVE ;  /* 0x00000000000079c5 */ /* 0x000fe20000000000 */
[----:B------:R-:W-:Y:S01]  /*17f0*/  UMOV UR9, 0x40000040 ;  /* 0x4000004000097882 */ /* 0x000fe20000000000 */
[----:B------:R-:W-:-:S04]  /*1800*/  UMOV UR11, 0x40000040 ;  /* 0x40000040000b7882 */ /* 0x000fc80000000000 */
[----:B------:R-:W-:-:S05]  /*1810*/  UMOV UR8, UR5 ;  /* 0x0000000500087c82 */ /* 0x000fca0008000000 */
[----:B------:R-:W-:-:S04]  /*1820*/  UIADD3 UR4, UR4, 0x20100, URZ ;  /* 0x0002010004047890 */ /* 0x000fc8000fffe03f */
[----:B------:R-:W-:-:S04]  /*1830*/  USHF.R.U32.HI UR4, URZ, 0x4, UR4 ;  /* 0x000000043f047899 */ /* 0x000fc80008011604 */
[----:B------:R-:W-:-:S04]  /*1840*/  ULOP3.LUT UR4, UR4, 0x3fff, URZ, 0xc0, !UPT ;  /* 0x00003fff04047892 */ /* 0x000fc8000f8ec03f */
[----:B------:R-:W-:-:S04]  /*1850*/  ULOP3.LUT UR4, UR4, 0x10000, URZ, 0xfc, !UPT ;  /* 0x0001000004047892 */ /* 0x000fc8000f8efc3f */
[----:B------:R-:W-:-:S07]  /*1860*/  ULEA UR6, UR42, UR4, 0xa ;  /* 0x000000042a067291 */ /* 0x000fce000f8e503f */
[----:B------:R-:W-:Y:S02]  /*1870*/  UMOV UR10, UR6 ;  /* 0x00000006000a7c82 */ /* 0x000fe40008000000 */
[----:B------:R-:W-:Y:S01]  /*1880*/  HGMMA.64x64x8.F32.TF32 R24, gdesc[UR8], RZ, !UPT, gsb0 ;  /* 0x04e00000081879f0 */ /* 0x000fe2000c0028ff */
[----:B------:R-:W-:Y:S02]  /*1890*/  UIADD3 UR8, UR5, 0x2, URZ ;  /* 0x0000000205087890 */ /* 0x000fe4000fffe03f */
[----:B------:R-:W-:Y:S01]  /*18a0*/  UIADD3 UR10, UR6, 0x2, URZ ;  /* 0x00000002060a7890 */ /* 0x000fe2000fffe03f */
[----:B------:R-:W-:Y:S01]  /*18b0*/  UMOV UR9, 0x40000040 ;  /* 0x4000004000097882 */ /* 0x000fe20000000000 */
[----:B------:R-:W-:Y:S01]  /*18c0*/  UMOV UR11, 0x40000040 ;  /* 0x40000040000b7882 */ /* 0x000fe20000000000 */
[----:B------:R-:W-:Y:S02]  /*18d0*/  WARPGROUP.DEPBAR.LE gsb0, 0x0 ;  /* 0x00008000000079c5 */ /* 0x000fe40000010000 */
[----:B------:R-:W-:-:S06]  /*18e0*/  WARPGROUP.ARRIVE ;  /* 0x00000000000079c5 */ /* 0x000fcc0000000000 */
[----:B------:R-:W-:Y:S01]  /*18f0*/  HGMMA.64x64x8.F32.TF32 R24, gdesc[UR8], R24, gsb0 ;  /* 0x04e00000081879f0 */ /* 0x000fe20008002818 */
        /* <DEDUP_REMOVED lines=41> */
[----:B------:R-:W-:Y:S03]  /*1b90*/  HGMMA.64x64x8.F32.TF32 R24, gdesc[UR8], R24, gsb0 ;  /* 0x04e00000081879f0 */ /* 0x000fe60008002818 */
[----:B------:R-:W-:Y:S02]  /*1ba0*/  WARPGROUP.DEPBAR.LE gsb0, 0x0 ;  /* 0x00008000000079c5 */ /* 0x000fe40000010000 */
[----:B------:R-:W-:Y:S05]  /*1bb0*/  @!P2 BRA `(.L_x_22) ;  /* 0x000000040098a947 */ /* 0x000fea0003800000 */
[----:B------:R-:W-:Y:S01]  /*1bc0*/  UIADD3 UR5, UR42, 0x1, URZ ;  /* 0x000000012a057890 */ /* 0x000fe2000fffe03f */
[----:B01----:R-:W-:Y:S02]  /*1bd0*/  IMAD.U32 R0, RZ, RZ, UR44 ;  /* 0x0000002cff007e24 */ /* 0x003fe4000f8e00ff */
[----:B------:R-:W-:Y:S01]  /*1be0*/  IMAD.U32 R3, RZ, RZ, UR42 ;  /* 0x0000002aff037e24 */ /* 0x000fe2000f8e00ff */
[----:B------:R-:W-:-:S04]  /*1bf0*/  UISETP.NE.AND UP0, UPT, UR5, 0x4, UPT ;  /* 0x000000040500788c */ /* 0x000fc8000bf05270 */
[----:B------:R-:W-:Y:S02]  /*1c00*/  USEL UR6, URZ, 0x1, UP0 ;  /* 0x000000013f067887 */ /* 0x000fe40008000000 */
[----:B------:R-:W-:Y:S02]  /*1c10*/  USEL UR5, UR5, URZ, UP0 ;  /* 0x0000003f05057287 */ /* 0x000fe40008000000 */
[----:B------:R-:W-:-:S06]  /*1c20*/  ULOP3.LUT UR6, UR40, UR6, URZ, 0x3c, !UPT ;  /* 0x0000000628067292 */ /* 0x000fcc000f8e3c3f */
[----:B------:R-:W-:-:S07]  /*1c30*/  IMAD.U32 R7, RZ, RZ, UR6 ;  /* 0x00000006ff077e24 */ /* 0x000fce000f8e00ff */
.L_x_29:
[----:B------:R-:W-:Y:S05]  /*1c40*/  @!P0 BRA `(.L_x_23) ;  /* 0x0000000000048947 */ /* 0x000fea0003800000 */
[----:B------:R-:W-:Y:S01]  /*1c50*/  BPT.TRAP 0x1 ;  /* 0x000000040000795c */ /* 0x000fe20000300000 */
.L_x_23:
[----:B------:R-:W0:Y:S01]  /*1c60*/  S2UR UR7, SR_CgaCtaId ;  /* 0x00000000000779c3 */ /* 0x000e220000008800 */
[----:B------:R-:W-:Y:S01]  /*1c70*/  UMOV UR6, 0x400 ;  /* 0x0000040000067882 */ /* 0x000fe20000000000 */
[----:B------:R-:W-:Y:S01]  /*1c80*/  IMAD.U32 R5, RZ, RZ, UR5 ;  /* 0x00000005ff057e24 */ /* 0x000fe2000f8e00ff */
[----:B------:R-:W-:Y:S01]  /*1c90*/  SHF.L.U32 R4, R7, 0x1f, RZ ;  /* 0x0000001f07047819 */ /* 0x000fe200000006ff */
[----:B0-----:R-:W-:-:S06]  /*1ca0*/  ULEA UR6, UR7, UR6, 0x18 ;  /* 0x0000000607067291 */ /* 0x001fcc000f8ec03f */
[----:B------:R-:W-:-:S04]  /*1cb0*/  IMAD.U32 R6, RZ, RZ, UR6 ;  /* 0x00000006ff067e24 */ /* 0x000fc8000f8e00ff */
[----:B------:R-:W-:-:S04]  /*1cc0*/  IMAD R5, R5, 0x8, R6 ;  /* 0x0000000805057824 */ /* 0x000fc800078e0206 */
[----:B------:R0:W1:Y:S01]  /*1cd0*/  SYNCS.PHASECHK.TRANS64.TRYWAIT P1, [R5+URZ], R4 ;  /* 0x00000004050075a7 */ /* 0x000062000802017f */
[----:B------:R-:W-:Y:S05]  /*1ce0*/  @!P0 BRA `(.L_x_24) ;  /* 0x0000000000048947 */ /* 0x000fea0003800000 */
[----:B------:R-:W-:Y:S01]  /*1cf0*/  BPT.TRAP 0x1 ;  /* 0x000000040000795c */ /* 0x000fe20000300000 */
.L_x_24:
[----:B-1----:R-:W-:Y:S05]  /*1d00*/  @P1 BRA `(.L_x_25) ;  /* 0x0000000000081947 */ /* 0x002fea0003800000 */
[----:B------:R-:W1:Y:S02]  /*1d10*/  SYNCS.PHASECHK.TRANS64.TRYWAIT P1, [R5+URZ], R4 ;  /* 0x00000004050075a7 */ /* 0x000e64000802017f */
[----:B-1----:R-:W-:Y:S05]  /*1d20*/  @!P1 BRA `(.L_x_26) ;  /* 0x0000004400d09947 */ /* 0x002fea0003800000 */
.L_x_25:
[----:B------:R-:W-:Y:S01]  /*1d30*/  ULEA UR6, UR5, UR45, 0xb ;  /* 0x0000002d05067291 */ /* 0x000fe2000f8e583f */
[----:B------:R-:W-:Y:S01]  /*1d40*/  WARPGROUP.ARRIVE ;  /* 0x00000000000079c5 */ /* 0x000fe20000000000 */
[----:B------:R-:W-:Y:S01]  /*1d50*/  ULEA UR7, UR5, UR4, 0xa ;  /* 0x0000000405077291 */ /* 0x000fe2000f8e503f */
[----:B------:R-:W-:Y:S01]  /*1d60*/  UMOV UR9, 0x40000040 ;  /* 0x4000004000097882 */ /* 0x000fe20000000000 */
[----:B------:R-:W-:-:S03]  /*1d70*/  UMOV UR11, 0x40000040 ;  /* 0x40000040000b7882 */ /* 0x000fc60000000000 */
[----:B------:R-:W-:Y:S02]  /*1d80*/  UMOV UR8, UR6 ;  /* 0x0000000600087c82 */ /* 0x000fe40008000000 */
[----:B------:R-:W-:Y:S02]  /*1d90*/  UMOV UR10, UR7 ;  /* 0x00000007000a7c82 */ /* 0x000fe40008000000 */
[----:B------:R-:W-:Y:S01]  /*1da0*/  HGMMA.64x64x8.F32.TF32 R24, gdesc[UR8], R24, gsb0 ;  /* 0x04e00000081879f0 */ /* 0x000fe20008002818 */
[----:B------:R-:W-:Y:S02]  /*1db0*/  UIADD3 UR8, UR6, 0x2, URZ ;  /* 0x0000000206087890 */ /* 0x000fe4000fffe03f */
[----:B------:R-:W-:Y:S01]  /*1dc0*/  UIADD3 UR10, UR7, 0x2, URZ ;  /* 0x00000002070a7890 */ /* 0x000fe2000fffe03f */
[----:B------:R-:W-:Y:S01]  /*1dd0*/  UMOV UR9, 0x40000040 ;  /* 0x4000004000097882 */ /* 0x000fe20000000000 */
[----:B------:R-:W-:Y:S01]  /*1de0*/  UMOV UR11, 0x40000040 ;  /* 0x40000040000b7882 */ /* 0x000fe20000000000 */
[----:B------:R-:W-:-:S02]  /*1df0*/  WARPGROUP.DEPBAR.LE gsb0, 0x0 ;  /* 0x00008000000079c5 */ /* 0x000fc40000010000 */
        /* <DEDUP_REMOVED lines=46> */
[----:B------:R-:W-:Y:S01]  /*20e0*/  BPT.TRAP 0x1 ;  /* 0x000000040000795c */ /* 0x000fe20000300000 */
.L_x_27:
[----:B------:R-:W-:-:S13]  /*20f0*/  ISETP.NE.AND P1, PT, R22, RZ, PT ;  /* 0x000000ff1600720c */ /* 0x000fda0003f25270 */
[----:B01----:R-:W-:-:S04]  /*2100*/  @P1 IMAD R4, R3, 0x8, R6 ;  /* 0x0000000803041824 */ /* 0x003fc800078e0206 */
[----:B------:R-:W-:-:S05]  /*2110*/  @P1 VIADD R4, R4, 0x20 ;  /* 0x0000002004041836 */ /* 0x000fca0000000000 */
[----:B------:R-:W-:-:S04]  /*2120*/  @P1 PRMT R4, R19, 0x654, R4 ;  /* 0x0000065413041816 */ /* 0x000fc80000000004 */
[----:B------:R0:W-:Y:S01]  /*2130*/  @P1 SYNCS.ARRIVE.TRANS64.RED.A1T0 RZ, [R4+URZ], RZ ;  /* 0x000000ff04ff19a7 */ /* 0x0001e2000810043f */
[----:B------:R-:W-:-:S13]  /*2140*/  ISETP.GT.U32.AND P1, PT, R18, 0x1, PT ;  /* 0x000000011200780c */ /* 0x000fda0003f24070 */
[----:B0-----:R-:W-:Y:S05]  /*2150*/  @P1 BRA `(.L_x_28) ;  /* 0x0000000000041947 */ /* 0x001fea0003800000 */
[----:B------:R-:W-:Y:S01]  /*2160*/  BPT.TRAP 0x1 ;  /* 0x000000040000795c */ /* 0x000fe20000300000 */
.L_x_28:
[----:B------:R-:W-:Y:S01]  /*2170*/  UIADD3 UR5, UR5, 0x1, URZ ;  /* 0x0000000105057890 */ /* 0x000fe2000fffe03f */
[C---:B------:R-:W-:Y:S01]  /*2180*/  ISETP.GT.AND P2, PT, R0.reuse, 0x1, PT ;  /* 0x000000010000780c */ /* 0x040fe20003f44270 */
[----:B------:R-:W-:Y:S02]  /*2190*/  VIADD R3, R3, 0x1 ;  /* 0x0000000103037836 */ /* 0x000fe40000000000 */
[----:B------:R-:W-:Y:S01]  /*21a0*/  UISETP.NE.AND UP0, UPT, UR5, 0x4, UPT ;  /* 0x000000040500788c */ /* 0x000fe2000bf05270 */
[----:B------:R-:W-:Y:S02]  /*21b0*/  VIADD R0, R0, 0xffffffff ;  /* 0xffffffff00007836 */ /* 0x000fe40000000000 */
[C---:B------:R-:W-:Y:S01]  /*21c0*/  ISETP.NE.AND P1, PT, R3.reuse, 0x4, PT ;  /* 0x000000040300780c */ /* 0x040fe20003f25270 */
[----:B------:R-:W-:Y:S02]  /*21d0*/  USEL UR6, URZ, 0x1, UP0 ;  /* 0x000000013f067887 */ /* 0x000fe40008000000 */
[----:B------:R-:W-:Y:S01]  /*21e0*/  USEL UR5, UR5, URZ, UP0 ;  /* 0x0000003f05057287 */ /* 0x000fe20008000000 */
[----:B------:R-:W-:-:S03]  /*21f0*/  SEL R3, R3, RZ, P1 ;  /* 0x000000ff03037207 */ /* 0x000fc60000800000 */
[----:B------:R-:W-:Y:S01]  /*2200*/  LOP3.LUT R7, R7, UR6, RZ, 0x3c, !PT ;  /* 0x0000000607077c12 */ /* 0x000fe2000f8e3cff */
[----:B------:R-:W-:Y:S07]  /*2210*/  @P2 BRA `(.L_x_29) ;  /* 0xfffffff800882947 */ /* 0x000fee000383ffff */
.L_x_22:
[----:B01----:R-:W0:Y:S02]  /*2220*/  LDC R0, c[0x0][0x28c] ;  /* 0x0000a300ff007b82 */ /* 0x003e240000000800 */
[----:B0-----:R-:W-:-:S13]  /*2230*/  ISETP.GE.AND P1, PT, R0, 0x1, PT ;  /* 0x000000010000780c */ /* 0x001fda0003f26270 */
[----:B------:R-:W-:Y:S05]  /*2240*/  @!P1 BRA `(.L_x_30) ;  /* 0x0000000000389947 */ /* 0x000fea0003800000 */
[----:B------:R-:W-:Y:S05]  /*2250*/  @!P0 BRA `(.L_x_31) ;  /* 0x0000000000048947 */ /* 0x000fea0003800000 */
[----:B------:R-:W-:Y:S01]  /*2260*/  BPT.TRAP 0x1 ;  /* 0x000000040000795c */ /* 0x000fe20000300000 */
.L_x_31:
[----:B------:R-:W-:-:S13]  /*2270*/  ISETP.NE.AND P0, PT, R22, RZ, PT ;  /* 0x000000ff1600720c */ /* 0x000fda0003f05270 */
[----:B------:R-:W-:-:S05]  /*2280*/  VOTEU.ANY UP0, P0 ;  /* 0x00000000003f7886 */ /* 0x000fca0000000100 */
[----:B------:R-:W-:-:S06]  /*2290*/  @UP0 UIADD3 UR4, UR44, UR42, URZ ;  /* 0x0000002a2c040290 */ /* 0x000fcc000fffe03f */
[----:B------:R-:W-:-:S04]  /*22a0*/  IMAD.U32 R0, RZ, RZ, UR4 ;  /* 0x00000004ff007e24 */ /* 0x000fc8000f8e00ff */
[----:B------:R-:W-:-:S05]  /*22b0*/  @P0 IMAD.SHL.U32 R0, R0, 0x8, RZ ;  /* 0x0000000800000824 */ /* 0x000fca00078e00ff */
[----:B------:R-:W-:-:S04]  /*22c0*/  @P0 LOP3.LUT R0, R0, 0x18, RZ, 0xc0, !PT ;  /* 0x0000001800000812 */ /* 0x000fc800078ec0ff */
[----:B------:R-:W-:-:S04]  /*22d0*/  @P0 IADD3 R0, R6, 0x20, R0 ;  /* 0x0000002006000810 */ /* 0x000fc80007ffe000 */
[----:B------:R-:W-:-:S04]  /*22e0*/  @P0 PRMT R0, R19, 0x654, R0 ;  /* 0x0000065413000816 */ /* 0x000fc80000000000 */
[----:B------:R0:W-:Y:S01]  /*22f0*/  @P0 SYNCS.ARRIVE.TRANS64.RED.A1T0 RZ, [R0+URZ], RZ ;  /* 0x000000ff00ff09a7 */ /* 0x0001e2000810043f */
[----:B------:R-:W-:-:S13]  /*2300*/  ISETP.GT.U32.AND P0, PT, R18, 0x1, PT ;  /* 0x000000011200780c */ /* 0x000fda0003f04070 */
[----:B0-----:R-:W-:Y:S05]  /*2310*/  @P0 BRA `(.L_x_30) ;  /* 0x0000000000040947 */ /* 0x001fea0003800000 */
[----:B------:R-:W-:Y:S01]  /*2320*/  BPT.TRAP 0x1 ;  /* 0x000000040000795c */ /* 0x000fe20000300000 */
.L_x_30:
[----:B------:R-:W-:Y:S01]  /*2330*/  IMAD.SHL.U32 R6, R70, 0x40, RZ ;  /* 0x0000004046067824 */ /* 0x000fe200078e00ff */
[----:B------:R-:W-:Y:S01]  /*2340*/  ULDC UR6, c[0x0][0x288] ;  /* 0x0000a20000067ab9 */ /* 0x000fe20000000800 */
[----:B------:R-:W-:Y:S01]  /*2350*/  SHF.R.S32.HI R9, RZ, 0x1f, R69 ;  /* 0x0000001fff097819 */ /* 0x000fe20000011445 */
[C---:B------:R-:W-:Y:S01]  /*2360*/  IMAD.SHL.U32 R8, R71.reuse, 0x80, RZ ;  /* 0x0000008047087824 */ /* 0x040fe200078e00ff */
[----:B------:R-:W-:Y:S01]  /*2370*/  ULDC.64 UR4, c[0x0][0x5d0] ;  /* 0x0001740000047ab9 */ /* 0x000fe20000000a00 */
[C---:B------:R-:W-:Y:S01]  /*2380*/  LOP3.LUT R10, R6.reuse, 0x6, R63, 0xf8, !PT ;  /* 0x00000006060a7812 */ /* 0x040fe200078ef83f */
[----:B------:R-:W-:Y:S01]  /*2390*/  IMAD.WIDE R70, R71, 0x80, R56 ;  /* 0x0000008047467825 */ /* 0x000fe200078e0238 */
[----:B------:R-:W-:Y:S01]  /*23a0*/  ISETP.GE.AND P0, PT, R6, UR6, PT ;  /* 0x0000000606007c0c */ /* 0x000fe2000bf06270 */
[----:B------:R-:W-:Y:S01]  /*23b0*/  ULDC UR6, c[0x0][0x284] ;  /* 0x0000a10000067ab9 */ /* 0x000fe20000000800 */
[----:B------:R-:W-:Y:S01]  /*23c0*/  SHF.R.S32.HI R11, RZ, 0x1f, R10 ;  /* 0x0000001fff0b7819 */ /* 0x000fe2000001140a */
[----:B------:R-:W-:Y:S01]  /*23d0*/  IMAD R0, R9, UR4, RZ ;  /* 0x0000000409007c24 */ /* 0x000fe2000f8e02ff */
[----:B------:R-:W-:-:S03]  /*23e0*/  ISETP.GE.OR P0, PT, R8, UR6, P0 ;  /* 0x0000000608007c0c */ /* 0x000fc60008706670 */
[C---:B------:R-:W-:Y:S02]  /*23f0*/  IMAD R3, R69.reuse, UR5, R0 ;  /* 0x0000000545037c24 */ /* 0x040fe4000f8e0200 */
[----:B------:R-:W-:Y:S01]  /*2400*/  IMAD.WIDE.U32 R4, R69, UR4, R10 ;  /* 0x0000000445047c25 */ /* 0x000fe2000f8e000a */
[----:B------:R-:W-:-:S03]  /*2410*/  ULDC.64 UR4, c[0x0][0x5c8] ;  /* 0x0001720000047ab9 */ /* 0x000fc60000000a00 */
[----:B------:R-:W-:Y:S02]  /*2420*/  IMAD R7, R71, UR4, RZ ;  /* 0x0000000447077c24 */ /* 0x000fe4000f8e02ff */
[----:B------:R-:W-:Y:S02]  /*2430*/  IMAD.IADD R5, R5, 0x1, R3 ;  /* 0x0000000105057824 */ /* 0x000fe400078e0203 */
[C---:B------:R-:W-:Y:S02]  /*2440*/  IMAD R7, R70.reuse, UR5, R7 ;  /* 0x0000000546077c24 */ /* 0x040fe4000f8e0207 */
[----:B------:R-:W-:-:S04]  /*2450*/  IMAD.WIDE.U32 R72, R70, UR4, R4 ;  /* 0x0000000446487c25 */ /* 0x000fc8000f8e0004 */
[----:B------:R-:W-:Y:S01]  /*2460*/  IMAD.MOV.U32 R0, RZ, RZ, -0x1 ;  /* 0xffffffffff007424 */ /* 0x000fe200078e00ff */
[----:B------:R-:W-:Y:S06]  /*2470*/  @P0 BRA `(.L_x_32) ;  /* 0x0000002000780947 */ /* 0x000fec0003800000 */
[----:B-----5:R-:W-:Y:S01]  /*2480*/  FSETP.NEU.AND P1, PT, R58, RZ, PT ;  /* 0x000000ff3a00720b */ /* 0x020fe20003f2d000 */
[----:B------:R-:W-:Y:S01]  /*2490*/  IMAD.IADD R6, R62, 0x1, -R6 ;  /* 0x000000013e067824 */ /* 0x000fe200078e0a06 */
[----:B------:R-:W-:Y:S01]  /*24a0*/  BSSY B0, `(.L_x_32) ;  /* 0x000021b000007945 */ /* 0x000fe20003800000 */
[----:B------:R-:W-:Y:S02]  /*24b0*/  IMAD.IADD R3, R67, 0x1, -R8 ;  /* 0x0000000143037824 */ /* 0x000fe400078e0a08 */
[----:B------:R-:W-:Y:S01]  /*24c0*/  IMAD.IADD R83, R73, 0x1, R7 ;  /* 0x0000000149537824 */ /* 0x000fe200078e0207 */
[----:B------:R-:W-:-:S04]  /*24d0*/  ISETP.GT.AND P0, PT, R6, RZ, PT ;  /* 0x000000ff0600720c */ /* 0x000fc80003f04270 */
[----:B------:R-:W-:-:S03]  /*24e0*/  ISETP.GT.AND P2, PT, R3, RZ, P0 ;  /* 0x000000ff0300720c */ /* 0x000fc60000744270 */
[----:B------:R-:W-:Y:S10]  /*24f0*/  @!P1 BRA `(.L_x_33) ;  /* 0x0000001400dc9947 */ /* 0x000ff40003800000 */
[----:B------:R-:W0:Y:S01]  /*2500*/  LDC.64 R76, c[0x0][0x5b8] ;  /* 0x00016e00ff4c7b82 */ /* 0x000e220000000a00 */
[----:B------:R-:W-:-:S07]  /*2510*/  ULDC.64 UR4, c[0x0][0x5c0] ;  /* 0x0001700000047ab9 */ /* 0x000fce0000000a00 */
[----:B------:R-:W1:Y:S08]  /*2520*/  LDC.64 R78, c[0x0][0x5b0] ;  /* 0x00016c00ff4e7b82 */ /* 0x000e700000000a00 */
[----:B------:R-:W2:Y:S01]  /*2530*/  LDC.64 R80, c[0x0][0x5a8] ;  /* 0x00016a00ff507b82 */ /* 0x000ea20000000a00 */
[-C--:B0-----:R-:W-:Y:S02]  /*2540*/  IMAD R4, R9, R76.reuse, RZ ;  /* 0x0000004c09047224 */ /* 0x081fe400078e02ff */
[----:B------:R-:W-:-:S04]  /*2550*/  IMAD.WIDE.U32 R74, R69, R76, R10 ;  /* 0x0000004c454a7225 */ /* 0x000fc800078e000a */
[----:B------:R-:W-:Y:S02]  /*2560*/  IMAD R73, R69, R77, R4 ;  /* 0x0000004d45497224 */ /* 0x000fe400078e0204 */
[-C--:B-1----:R-:W-:Y:S02]  /*2570*/  IMAD R4, R71, R78.reuse, RZ ;  /* 0x0000004e47047224 */ /* 0x082fe400078e02ff */
[----:B------:R-:W-:Y:S02]  /*2580*/  IMAD.IADD R13, R75, 0x1, R73 ;  /* 0x000000014b0d7824 */ /* 0x000fe400078e0249 */
[----:B------:R-:W-:Y:S02]  /*2590*/  IMAD.MOV.U32 R12, RZ, RZ, R74 ;  /* 0x000000ffff0c7224 */ /* 0x000fe400078e004a */
[C---:B------:R-:W-:Y:S02]  /*25a0*/  IMAD R71, R70.reuse, R79, R4 ;  /* 0x0000004f46477224 */ /* 0x040fe400078e0204 */
[----:B------:R-:W-:-:S04]  /*25b0*/  IMAD.WIDE.U32 R4, R70, R78, R12 ;  /* 0x0000004e46047225 */ /* 0x000fc800078e000c */
[----:B------:R-:W-:Y:S01]  /*25c0*/  IMAD.IADD R5, R5, 0x1, R71 ;  /* 0x0000000105057824 */ /* 0x000fe200078e0247 */
[----:B--2---:R-:W-:-:S04]  /*25d0*/  LEA R14, P1, R4, R80, 0x2 ;  /* 0x00000050040e7211 */ /* 0x004fc800078210ff */
[----:B------:R-:W-:-:S05]  /*25e0*/  LEA.HI.X R15, R4, R81, R5, 0x2, P1 ;  /* 0x00000051040f7211 */ /* 0x000fca00008f1405 */
[----:B------:R0:W2:Y:S01]  /*25f0*/  @P2 LDG.E.LTC128B R7, desc[UR36][R14.64] ;  /* 0x000000240e072981 */ /* 0x0000a2000c1e1920 */
[----:B------:R-:W-:Y:S01]  /*2600*/  LEA R8, P3, R72, UR4, 0x2 ;  /* 0x0000000448087c11 */ /* 0x000fe2000f8610ff */
[----:B------:R-:W-:Y:S01]  /*2610*/  IMAD.WIDE.U32 R4, R70, R78, R10 ;  /* 0x0000004e46047225 */ /* 0x000fe200078e000a */
[----:B------:R-:W-:Y:S01]  /*2620*/  ISETP.GT.AND P1, PT, R6, 0x1, PT ;  /* 0x000000010600780c */ /* 0x000fe20003f24270 */
[----:B------:R-:W-:Y:S02]  /*2630*/  BSSY B1, `(.L_x_34) ;  /* 0x0000012000017945 */ /* 0x000fe40003800000 */
[----:B------:R-:W-:Y:S02]  /*2640*/  IMAD.IADD R5, R71, 0x1, R5 ;  /* 0x0000000147057824 */ /* 0x000fe400078e0205 */
[----:B------:R-:W-:Y:S01]  /*2650*/  IMAD.WIDE.U32 R20, R69, R76, R4 ;  /* 0x0000004c45147225 */ /* 0x000fe200078e0004 */
[----:B0-----:R-:W-:-:S03]  /*2660*/  SHF.L.U64.HI R15, R78, 0x3, R79 ;  /* 0x000000034e0f7819 */ /* 0x001fc6000001024f */
[----:B------:R-:W-:Y:S01]  /*2670*/  IMAD.IADD R5, R73, 0x1, R21 ;  /* 0x0000000149057824 */ /* 0x000fe200078e0215 */
[----:B------:R-:W-:Y:S01]  /*2680*/  LEA R4, P4, R20, R80, 0x2 ;  /* 0x0000005014047211 */ /* 0x000fe200078810ff */
[----:B------:R-:W-:-:S03]  /*2690*/  IMAD.SHL.U32 R14, R78, 0x8, RZ ;  /* 0x000000084e0e7824 */ /* 0x000fc600078e00ff */
[----:B------:R-:W-:Y:S01]  /*26a0*/  LEA.HI.X R5, R20, R81, R5, 0x2, P4 ;  /* 0x0000005114057211 */ /* 0x000fe200020f1405 */
[----:B------:R-:W-:Y:S01]  /*26b0*/  IMAD.WIDE.U32 R20, R70, R78, R14 ;  /* 0x0000004e46147225 */ /* 0x000fe200078e000e */
[----:B--2---:R-:W-:-:S05]  /*26c0*/  LOP3.LUT R9, R7, 0xffffe000, RZ, 0xc0, !PT ;  /* 0xffffe00007097812 */ /* 0x004fca00078ec0ff */
[----:B------:R-:W-:-:S04]  /*26d0*/  FMUL R9, R9, R58 ;  /* 0x0000003a09097220 */ /* 0x000fc80000400000 */
[----:B------:R-:W-:Y:S01]  /*26e0*/  FFMA R77, R24, R23, R9 ;  /* 0x00000017184d7223 */ /* 0x000fe20000000009 */
[----:B------:R-:W-:Y:S02]  /*26f0*/  LEA.HI.X R9, R72, UR5, R83, 0x2, P3 ;  /* 0x0000000548097c11 */ /* 0x000fe400098f1453 */
[----:B------:R-:W-:Y:S02]  /*2700*/  ISETP.GT.AND P3, PT, R3, RZ, P1 ;  /* 0x000000ff0300720c */ /* 0x000fe40000f64270 */
[----:B------:R-:W-:-:S05]  /*2710*/  F2FP.TF32.F32.PACK_B R77, R77 ;  /* 0x0000004dff4d723e */ /* 0x000fca00024050ff */
[----:B------:R0:W-:Y:S06]  /*2720*/  @P2 STG.E desc[UR36][R8.64], R77 ;  /* 0x0000004d08002986 */ /* 0x0001ec000c101924 */
[----:B------:R-:W-:Y:S05]  /*2730*/  @!P3 BRA `(.L_x_35) ;  /* 0x000000000004b947 */ /* 0x000fea0003800000 */
[----:B------:R1:W5:Y:S02]  /*2740*/  LDG.E.LTC128B R7, desc[UR36][R4.64+0x4] ;  /* 0x0000042404077981 */ /* 0x000364000c1e1920 */
.L_x_35:
[----:B------:R-:W-:Y:S05]  /*2750*/  BSYNC B1 ;  /* 0x0000000000017941 */ /* 0x000fea0003800000 */
.L_x_34:
[----:B-----5:R-:W-:Y:S01]  /*2760*/  LOP3.LUT R15, R7, 0xffffe000, RZ, 0xc0, !PT ;  /* 0xffffe000070f7812 */ /* 0x020fe200078ec0ff */
[----:B------:R-:W-:Y:S01]  /*2770*/  IMAD.IADD R71, R71, 0x1, R21 ;  /* 0x0000000147477824 */ /* 0x000fe200078e0215 */
[----:B------:R-:W-:Y:S01]  /*2780*/  IADD3 R74, P2, R74, R20, RZ ;  /* 0x000000144a4a7210 */ /* 0x000fe20007f5e0ff */
[----:B------:R-:W-:Y:S01]  /*2790*/  IMAD.MOV.U32 R24, RZ, RZ, R7 ;  /* 0x000000ffff187224 */ /* 0x000fe200078e0007 */
[----:B------:R-:W-:Y:S01]  /*27a0*/  ISETP.GT.AND P0, PT, R3, 0x8, P0 ;  /* 0x000000080300780c */ /* 0x000fe20000704270 */
[----:B------:R-:W-:Y:S02]  /*27b0*/  FMUL R12, R15, R58 ;  /* 0x0000003a0f0c7220 */ /* 0x000fe40000400000 */
[----:B------:R-:W-:Y:S01]  /*27c0*/  IMAD.X R13, R71, 0x1, R13, P2 ;  /* 0x00000001470d7824 */ /* 0x000fe200010e060d */
[----:B------:R-:W-:Y:S01]  /*27d0*/  LEA R14, P2, R74, R80, 0x2 ;  /* 0x000000504a0e7211 */ /* 0x000fe200078410ff */
[----:B------:R-:W-:-:S03]  /*27e0*/  FFMA R25, R25, R23, R12 ;  /* 0x0000001719197223 */ /* 0x000fc6000000000c */
[----:B------:R-:W-:Y:S02]  /*27f0*/  LEA.HI.X R15, R74, R81, R13, 0x2, P2 ;  /* 0x000000514a0f7211 */ /* 0x000fe400010f140d */
[----:B------:R-:W-:-:S05]  /*2800*/  F2FP.TF32.F32.PACK_B R25, R25 ;  /* 0x00000019ff19723e */ /* 0x000fca00024050ff */
[----:B------:R2:W-:Y:S04]  /*2810*/  @P3 STG.E desc[UR36][R8.64+0x4], R25 ;  /* 0x0000041908003986 */ /* 0x0005e8000c101924 */
[----:B------:R-:W3:Y:S01]  /*2820*/  @P0 LDG.E.LTC128B R24, desc[UR36][R14.64] ;  /* 0x000000240e180981 */ /* 0x000ee2000c1e1920 */
[----:B------:R-:W-:Y:S01]  /*2830*/  IADD3 R20, P2, R10, R20, RZ ;  /* 0x000000140a147210 */ /* 0x000fe20007f5e0ff */
[----:B------:R-:W-:Y:S01]  /*2840*/  BSSY B1, `(.L_x_36) ;  /* 0x0000011000017945 */ /* 0x000fe20003800000 */
[----:B------:R-:W-:-:S03]  /*2850*/  ISETP.GT.AND P1, PT, R3, 0x8, P1 ;  /* 0x000000080300780c */ /* 0x000fc60000f24270 */
[----:B------:R-:W-:Y:S01]  /*2860*/  IMAD.X R21, R11, 0x1, R71, P2 ;  /* 0x000000010b157824 */ /* 0x000fe200010e0647 */
[C---:B------:R-:W-:Y:S02]  /*2870*/  SHF.L.U64.HI R11, R59.reuse, 0x2, R60 ;  /* 0x000000023b0b7819 */ /* 0x040fe4000001023c */
[----:B------:R-:W-:Y:S01]  /*2880*/  LEA R12, P2, R59, R8, 0x2 ;  /* 0x000000083b0c7211 */ /* 0x000fe200078410ff */
[----:B------:R-:W-:-:S04]  /*2890*/  IMAD.WIDE.U32 R20, R69, R76, R20 ;  /* 0x0000004c45147225 */ /* 0x000fc800078e0014 */
[----:B------:R-:W-:Y:S01]  /*28a0*/  IMAD.X R13, R11, 0x1, R9, P2 ;  /* 0x000000010b0d7824 */ /* 0x000fe200010e0609 */
[----:B------:R-:W-:Y:S02]  /*28b0*/  LEA R10, P3, R20, R80, 0x2 ;  /* 0x00000050140a7211 */ /* 0x000fe400078610ff */
[----:B---3--:R-:W-:-:S05]  /*28c0*/  LOP3.LUT R7, R24, 0xffffe000, RZ, 0xc0, !PT ;  /* 0xffffe00018077812 */ /* 0x008fca00078ec0ff */
[----:B------:R-:W-:-:S04]  /*28d0*/  FMUL R7, R7, R58 ;  /* 0x0000003a07077220 */ /* 0x000fc80000400000 */
[----:B------:R-:W-:Y:S01]  /*28e0*/  FFMA R69, R26, R23, R7 ;  /* 0x000000171a457223 */ /* 0x000fe20000000007 */
[----:B------:R-:W-:-:S04]  /*28f0*/  IMAD.IADD R7, R73, 0x1, R21 ;  /* 0x0000000149077824 */ /* 0x000fc800078e0215 */
[----:B------:R-:W-:Y:S02]  /*2900*/  F2FP.TF32.F32.PACK_B R69, R69 ;  /* 0x00000045ff45723e */ /* 0x000fe400024050ff */
[----:B------:R-:W-:-:S03]  /*2910*/  LEA.HI.X R11, R20, R81, R7, 0x2, P3 ;  /* 0x00000051140b7211 */ /* 0x000fc600018f1407 */
[----:B------:R2:W-:Y:S01]  /*2920*/  @P0 STG.E desc[UR36][R12.64], R69 ;  /* 0x000000450c000986 */ /* 0x0005e2000c101924 */
[----:B------:R-:W-:Y:S05]  /*2930*/  @!P1 BRA `(.L_x_37) ;  /* 0x0000000000049947 */ /* 0x000fea0003800000 */
[----:B------:R3:W5:Y:S02]  /*2940*/  LDG.E.LTC128B R24, desc[UR36][R10.64+0x4] ;  /* 0x000004240a187981 */ /* 0x000764000c1e1920 */
.L_x_37:
[----:B------:R-:W-:Y:S05]  /*2950*/  BSYNC B1 ;  /* 0x0000000000017941 */ /* 0x000fea0003800000 */
.L_x_36:
[----:B-----5:R-:W-:Y:S01]  /*2960*/  LOP3.LUT R7, R24, 0xffffe000, RZ, 0xc0, !PT ;  /* 0xffffe00018077812 */ /* 0x020fe200078ec0ff */
[----:B------:R-:W-:Y:S01]  /*2970*/  BSSY B1, `(.L_x_38) ;  /* 0x0000009000017945 */ /* 0x000fe20003800000 */
[----:B------:R-:W-:-:S03]  /*2980*/  ISETP.GT.AND P0, PT, R6, 0x8, PT ;  /* 0x000000080600780c */ /* 0x000fc60003f04270 */
[----:B------:R-:W-:Y:S01]  /*2990*/  FMUL R14, R7, R58 ;  /* 0x0000003a070e7220 */ /* 0x000fe20000400000 */
[----:B------:R-:W-:-:S03]  /*29a0*/  ISETP.GT.AND P2, PT, R3, RZ, P0 ;  /* 0x000000ff0300720c */ /* 0x000fc60000744270 */
[----:B------:R-:W-:-:S05]  /*29b0*/  FFMA R27, R27, R23, R14 ;  /* 0x000000171b1b7223 */ /* 0x000fca000000000e */
[----:B------:R-:W-:-:S05]  /*29c0*/  F2FP.TF32.F32.PACK_B R27, R27 ;  /* 0x0000001bff1b723e */ /* 0x000fca00024050ff */
[----:B------:R4:W-:Y:S01]  /*29d0*/  @P1 STG.E desc[UR36][R12.64+0x4], R27 ;  /* 0x0000041b0c001986 */ /* 0x0009e2000c101924 */
[----:B------:R-:W-:Y:S05]  /*29e0*/  @!P2 BRA `(.L_x_39) ;  /* 0x000000000004a947 */ /* 0x000fea0003800000 */
[----:B------:R0:W5:Y:S02]  /*29f0*/  LDG.E.LTC128B R24, desc[UR36][R4.64+0x20] ;  /* 0x0000202404187981 */ /* 0x000164000c1e1920 */
.L_x_39:
[----:B------:R-:W-:Y:S05]  /*2a00*/  BSYNC B1 ;  /* 0x0000000000017941 */ /* 0x000fea0003800000 */
.L_x_38:
        /* <DEDUP_REMOVED lines=10> */
.L_x_41:
[----:B------:R-:W-:Y:S05]  /*2ab0*/  BSYNC B1 ;  /* 0x0000000000017941 */ /* 0x000fea0003800000 */
.L_x_40:
[----:B0----5:R-:W-:Y:S01]  /*2ac0*/  LOP3.LUT R7, R24, 0xffffe000, RZ, 0xc0, !PT ;  /* 0xffffe00018077812 */ /* 0x021fe200078ec0ff */
[----:B------:R-:W-:Y:S01]  /*2ad0*/  BSSY B1, `(.L_x_42) ;  /* 0x0000008000017945 */ /* 0x000fe20003800000 */
[----:B------:R-:W-:-:S03]  /*2ae0*/  ISETP.GT.AND P0, PT, R3, 0x8, P0 ;  /* 0x000000080300780c */ /* 0x000fc60000704270 */
[----:B------:R-:W-:-:S04]  /*2af0*/  FMUL R14, R7, R58 ;  /* 0x0000003a070e7220 */ /* 0x000fc80000400000 */
[----:B------:R-:W-:-:S05]  /*2b00*/  FFMA R29, R29, R23, R14 ;  /* 0x000000171d1d7223 */ /* 0x000fca000000000e */
[----:B------:R-:W-:-:S05]  /*2b10*/  F2FP.TF32.F32.PACK_B R29, R29 ;  /* 0x0000001dff1d723e */ /* 0x000fca00024050ff */
[----:B------:R0:W-:Y:S01]  /*2b20*/  @P3 STG.E desc[UR36][R8.64+0x24], R29 ;  /* 0x0000241d08003986 */ /* 0x0001e2000c101924 */
[----:B------:R-:W-:Y:S05]  /*2b30*/  @!P0 BRA `(.L_x_43) ;  /* 0x0000000000048947 */ /* 0x000fea0003800000 */
[----:B------:R0:W5:Y:S02]  /*2b40*/  LDG.E.LTC128B R24, desc[UR36][R10.64+0x20] ;  /* 0x000020240a187981 */ /* 0x000164000c1e1920 */
.L_x_43:
[----:B------:R-:W-:Y:S05]  /*2b50*/  BSYNC B1 ;  /* 0x0000000000017941 */ /* 0x000fea0003800000 */
.L_x_42:
[----:B-----5:R-:W-:Y:S01]  /*2b60*/  LOP3.LUT R7, R24, 0xffffe000, RZ, 0xc0, !PT ;  /* 0xffffe00018077812 */ /* 0x020fe200078ec0ff */
        /* <DEDUP_REMOVED lines=8> */
.L_x_45:
[----:B------:R-:W-:Y:S05]  /*2bf0*/  BSYNC B1 ;  /* 0x0000000000017941 */ /* 0x000fea0003800000 */
.L_x_44:
[----:B0----5:R-:W-:Y:S01]  /*2c00*/  LOP3.LUT R7, R24, 0xffffe000, RZ, 0xc0, !PT ;  /* 0xffffe00018077812 */ /* 0x021fe200078ec0ff */
        /* <DEDUP_REMOVED lines=9> */
.L_x_47:
[----:B------:R-:W-:Y:S05]  /*2ca0*/  BSYNC B1 ;  /* 0x0000000000017941 */ /* 0x000fea0003800000 */
.L_x_46:
        /* <DEDUP_REMOVED lines=10> */
.L_x_49:
[----:B------:R-:W-:Y:S05]  /*2d50*/  BSYNC B1 ;  /* 0x0000000000017941 */ /* 0x000fea0003800000 */
.L_x_48:
        /* <DEDUP_REMOVED lines=9> */
.L_x_51:
[----:B------:R-:W-:Y:S05]  /*2df0*/  BSYNC B1 ;  /* 0x0000000000017941 */ /* 0x000fea0003800000 */
.L_x_50:
        /* <DEDUP_REMOVED lines=9> */
.L_x_53:
[----:B------:R-:W-:Y:S05]  /*2e90*/  BSYNC B1 ;  /* 0x0000000000017941 */ /* 0x000fea0003800000 */
.L_x_52:
        /* <DEDUP_REMOVED lines=10> */
.L_x_55:
[----:B------:R-:W-:Y:S05]  /*2f40*/  BSYNC B1 ;  /* 0x0000000000017941 */ /* 0x000fea0003800000 */
.L_x_54:
        /* <DEDUP_REMOVED lines=10> */
.L_x_57:
[----:B------:R-:W-:Y:S05]  /*2ff0*/  BSYNC B1 ;  /* 0x0000000000017941 */ /* 0x000fea0003800000 */
.L_x_56:
        /* <DEDUP_REMOVED lines=9> */
.L_x_59:
[----:B------:R-:W-:Y:S05]  /*3090*/  BSYNC B1 ;  /* 0x0000000000017941 */ /* 0x000fea0003800000 */
.L_x_58:
        /* <DEDUP_REMOVED lines=9> */
.L_x_61:
[----:B------:R-:W-:Y:S05]  /*3130*/  BSYNC B1 ;  /* 0x0000000000017941 */ /* 0x000fea0003800000 */
.L_x_60:
        /* <DEDUP_REMOVED lines=10> */
.L_x_63:
[----:B------:R-:W-:Y:S05]  /*31e0*/  BSYNC B1 ;  /* 0x0000000000017941 */ /* 0x000fea0003800000 */
.L_x_62:
        /* <DEDUP_REMOVED lines=10> */
.L_x_65:
[----:B------:R-:W-:Y:S05]  /*3290*/  BSYNC B1 ;  /* 0x0000000000017941 */ /* 0x000fea0003800000 */
.L_x_64:
        /* <DEDUP_REMOVED lines=9> */
.L_x_67:
[----:B------:R-:W-:Y:S05]  /*3330*/  BSYNC B1 ;  /* 0x0000000000017941 */ /* 0x000fea0003800000 */
.L_x_66:
        /* <DEDUP_REMOVED lines=9> */
.L_x_69:
[----:B------:R-:W-:Y:S05]  /*33d0*/  BSYNC B1 ;  /* 0x0000000000017941 */ /* 0x000fea0003800000 */
.L_x_68:
        /* <DEDUP_REMOVED lines=10> */
.L_x_71:
[----:B------:R-:W-:Y:S05]  /*3480*/  BSYNC B1 ;  /* 0x0000000000017941 */ /* 0x000fea0003800000 */
.L_x_70:
        /* <DEDUP_REMOVED lines=10> */
.L_x_73:
[----:B------:R-:W-:Y:S05]  /*3530*/  BSYNC B1 ;  /* 0x0000000000017941 */ /* 0x000fea0003800000 */
.L_x_72:
        /* <DEDUP_REMOVED lines=9> */
.L_x_75:
[----:B------:R-:W-:Y:S05]  /*35d0*/  BSYNC B1 ;  /* 0x0000000000017941 */ /* 0x000fea0003800000 */
.L_x_74:
        /* <DEDUP_REMOVED lines=9> */
.L_x_77:
[----:B------:R-:W-:Y:S05]  /*3670*/  BSYNC B1 ;  /* 0x0000000000017941 */ /* 0x000fea0003800000 */
.L_x_76:
        /* <DEDUP_REMOVED lines=10> */
.L_x_79:
[----:B------:R-:W-:Y:S05]  /*3720*/  BSYNC B1 ;  /* 0x0000000000017941 */ /* 0x000fea0003800000 */
.L_x_78:
        /* <DEDUP_REMOVED lines=10> */
.L_x_81:
[----:B------:R-:W-:Y:S05]  /*37d0*/  BSYNC B1 ;  /* 0x0000000000017941 */ /* 0x000fea0003800000 */
.L_x_80:
        /* <DEDUP_REMOVED lines=9> */
.L_x_83:
[----:B------:R-:W-:Y:S05]  /*3870*/  BSYNC B1 ;  /* 0x0000000000017941 */ /* 0x000fea0003800000 */
.L_x_82:
        /* <DEDUP_REMOVED lines=9> */
.L_x_85:
[----:B------:R-:W-:Y:S05]  /*3910*/  BSYNC B1 ;  /* 0x0000000000017941 */ /* 0x000fea0003800000 */
.L_x_84:
        /* <DEDUP_REMOVED lines=10> */
.L_x_87:
[----:B------:R-:W-:Y:S05]  /*39c0*/  BSYNC B1 ;  /* 0x0000000000017941 */ /* 0x000fea0003800000 */
.L_x_86:
[----:B-----5:R-:W-:Y:S01]  /*39d0*/  LOP3.LUT R7, R24, 0xffffe000, RZ, 0xc0, !PT ;  /* 0xffffe00018077812 */ /* 0x020fe200078ec0ff */
[----:B------:R-:W-:Y:S01]  /*39e0*/  BSSY B1, `(.L_x_88) ;  /* 0x000000b000017945 */ /* 0x000fe20003800000 */
[----:B------:R-:W-:Y:S01]  /*39f0*/  ISETP.GT.AND P1, PT, R6, 0x39, PT ;  /* 0x000000390600780c */ /* 0x000fe20003f24270 */
[----:B------:R-:W-:Y:S02]  /*3a00*/  @P2 IMAD.MOV.U32 R6, RZ, RZ, R8 ;  /* 0x000000ffff062224 */ /* 0x000fe400078e0008 */
[----:B------:R-:W-:Y:S01]  /*3a10*/  FMUL R7, R7, R58 ;  /* 0x0000003a07077220 */ /* 0x000fe20000400000 */
[----:B------:R-:W-:-:S03]  /*3a20*/  ISETP.GT.AND P3, PT, R3, RZ, P1 ;  /* 0x000000ff0300720c */ /* 0x000fc60000f64270 */
[----:B------:R-:W-:Y:S01]  /*3a30*/  FFMA R15, R52, R23, R7 ;  /* 0x00000017340f7223 */ /* 0x000fe20000000007 */
[----:B------:R-:W-:-:S04]  /*3a40*/  @P2 IMAD.MOV.U32 R7, RZ, RZ, R9 ;  /* 0x000000ffff072224 */ /* 0x000fc800078e0009 */
[----:B------:R-:W-:-:S05]  /*3a50*/  F2FP.TF32.F32.PACK_B R15, R15 ;  /* 0x0000000fff0f723e */ /* 0x000fca00024050ff */
[----:B------:R0:W-:Y:S01]  /*3a60*/  @P2 STG.E desc[UR36][R6.64+0xe0], R15 ;  /* 0x0000e00f06002986 */ /* 0x0001e2000c101924 */
[----:B------:R-:W-:Y:S05]  /*3a70*/  @!P3 BRA `(.L_x_89) ;  /* 0x000000000004b947 */ /* 0x000fea0003800000 */
[----:B------:R0:W5:Y:S02]  /*3a80*/  LDG.E.LTC128B R24, desc[UR36][R4.64+0xe4] ;  /* 0x0000e42404187981 */ /* 0x000164000c1e1920 */
.L_x_89:
[----:B------:R-:W-:Y:S05]  /*3a90*/  BSYNC B1 ;  /* 0x0000000000017941 */ /* 0x000fea0003800000 */
.L_x_88:
[----:B01---5:R-:W-:Y:S01]  /*3aa0*/  LOP3.LUT R5, R24, 0xffffe000, RZ, 0xc0, !PT ;  /* 0xffffe00018057812 */ /* 0x023fe200078ec0ff */
        /* <DEDUP_REMOVED lines=8> */
.L_x_91:
[----:B------:R-:W-:Y:S05]  /*3b30*/  BSYNC B1 ;  /* 0x0000000000017941 */ /* 0x000fea0003800000 */
.L_x_90:
[----:B-----5:R-:W-:Y:S01]  /*3b40*/  LOP3.LUT R5, R24, 0xffffe000, RZ, 0xc0, !PT ;  /* 0xffffe00018057812 */ /* 0x020fe200078ec0ff */
[----:B------:R-:W-:Y:S01]  /*3b50*/  @P0 IMAD.MOV.U32 R4, RZ, RZ, R12 ;  /* 0x000000ffff040224 */ /* 0x000fe200078e000c */
[----:B------:R-:W-:Y:S01]  /*3b60*/  ISETP.GT.AND P1, PT, R3, 0x8, P1 ;  /* 0x000000080300780c */ /* 0x000fe20000f24270 */
[----:B------:R-:W-:Y:S02]  /*3b70*/  BSSY B1, `(.L_x_92) ;  /* 0x0000008000017945 */ /* 0x000fe40003800000 */
[----:B------:R-:W-:-:S04]  /*3b80*/  FMUL R5, R5, R58 ;  /* 0x0000003a05057220 */ /* 0x000fc80000400000 */
[----:B------:R-:W-:Y:S01]  /*3b90*/  FFMA R7, R54, R23, R5 ;  /* 0x0000001736077223 */ /* 0x000fe20000000005 */
[----:B------:R-:W-:-:S04]  /*3ba0*/  @P0 IMAD.MOV.U32 R5, RZ, RZ, R13 ;  /* 0x000000ffff050224 */ /* 0x000fc800078e000d */
[----:B------:R-:W-:-:S05]  /*3bb0*/  F2FP.TF32.F32.PACK_B R7, R7 ;  /* 0x00000007ff07723e */ /* 0x000fca00024050ff */
[----:B------:R0:W-:Y:S01]  /*3bc0*/  @P0 STG.E desc[UR36][R4.64+0xe0], R7 ;  /* 0x0000e00704000986 */ /* 0x0001e2000c101924 */
[----:B------:R-:W-:Y:S05]  /*3bd0*/  @!P1 BRA `(.L_x_93) ;  /* 0x0000000000049947 */ /* 0x000fea0003800000 */
[----:B------:R0:W5:Y:S02]  /*3be0*/  LDG.E.LTC128B R24, desc[UR36][R10.64+0xe4] ;  /* 0x0000e4240a187981 */ /* 0x000164000c1e1920 */
.L_x_93:
[----:B------:R-:W-:Y:S05]  /*3bf0*/  BSYNC B1 ;  /* 0x0000000000017941 */ /* 0x000fea0003800000 */
.L_x_92:
[----:B------:R-:W-:Y:S05]  /*3c00*/  @!P1 BRA `(.L_x_94) ;  /* 0x0000000800909947 */ /* 0x000fea0003800000 */
[----:B-----5:R-:W-:-:S05]  /*3c10*/  LOP3.LUT R3, R24, 0xffffe000, RZ, 0xc0, !PT ;  /* 0xffffe00018037812 */ /* 0x020fca00078ec0ff */
[----:B0-----:R-:W-:-:S04]  /*3c20*/  FMUL R4, R3, R58 ;  /* 0x0000003a03047220 */ /* 0x001fc80000400000 */
[----:B------:R-:W-:-:S05]  /*3c30*/  FFMA R55, R55, R23, R4 ;  /* 0x0000001737377223 */ /* 0x000fca0000000004 */
[----:B------:R-:W-:-:S05]  /*3c40*/  F2FP.TF32.F32.PACK_B R55, R55 ;  /* 0x00000037ff37723e */ /* 0x000fca00024050ff */
[----:B------:R0:W-:Y:S01]  /*3c50*/  STG.E desc[UR36][R12.64+0xe4], R55 ;  /* 0x0000e4370c007986 */ /* 0x0001e2000c101924 */
[----:B------:R-:W-:Y:S05]  /*3c60*/  BRA `(.L_x_94) ;  /* 0x0000000800787947 */ /* 0x000fea0003800000 */
.L_x_33:
[----:B------:R-:W-:Y:S01]  /*3c70*/  ISETP.GT.AND P4, PT, R6, 0x1, PT ;  /* 0x000000010600780c */ /* 0x000fe20003f84270 */
[----:B------:R-:W-:Y:S01]  /*3c80*/  ULDC.64 UR4, c[0x0][0x5c0] ;  /* 0x0001700000047ab9 */ /* 0x000fe20000000a00 */
[-C--:B------:R-:W-:Y:S01]  /*3c90*/  FMUL R7, R24, R23.reuse ;  /* 0x0000001718077220 */ /* 0x080fe20000400000 */
[----:B------:R-:W-:Y:S01]  /*3ca0*/  LEA R4, P3, R72, UR4, 0x2 ;  /* 0x0000000448047c11 */ /* 0x000fe2000f8610ff */
[-C--:B------:R-:W-:Y:S01]  /*3cb0*/  FMUL R25, R25, R23.reuse ;  /* 0x0000001719197220 */ /* 0x080fe20000400000 */
[----:B------:R-:W-:Y:S01]  /*3cc0*/  ISETP.GT.AND P1, PT, R3, RZ, P4 ;  /* 0x000000ff0300720c */ /* 0x000fe20002724270 */
[-C--:B------:R-:W-:Y:S01]  /*3cd0*/  FMUL R11, R26, R23.reuse ;  /* 0x000000171a0b7220 */ /* 0x080fe20000400000 */
[----:B------:R-:W-:Y:S01]  /*3ce0*/  LEA.HI.X R5, R72, UR5, R83, 0x2, P3 ;  /* 0x0000000548057c11 */ /* 0x000fe200098f1453 */
[----:B------:R-:W-:Y:S01]  /*3cf0*/  FMUL R27, R27, R23 ;  /* 0x000000171b1b7220 */ /* 0x000fe20000400000 */
[----:B------:R-:W-:Y:S01]  /*3d00*/  F2FP.TF32.F32.PACK_B R7, R7 ;  /* 0x00000007ff07723e */ /* 0x000fe200024050ff */
[----:B------:R-:W-:Y:S01]  /*3d10*/  FMUL R29, R29, R23 ;  /* 0x000000171d1d7220 */ /* 0x000fe20000400000 */
[----:B------:R-:W-:Y:S01]  /*3d20*/  F2FP.TF32.F32.PACK_B R25, R25 ;  /* 0x00000019ff19723e */ /* 0x000fe200024050ff */
[-C--:B------:R-:W-:Y:S01]  /*3d30*/  FMUL R31, R31, R23.reuse ;  /* 0x000000171f1f7220 */ /* 0x080fe20000400000 */
[C---:B------:R-:W-:Y:S01]  /*3d40*/  SHF.L.U64.HI R9, R59.reuse, 0x2, R60 ;  /* 0x000000023b097819 */ /* 0x040fe2000001023c */
[----:B------:R0:W-:Y:S01]  /*3d50*/  @P2 STG.E desc[UR36][R4.64], R7 ;  /* 0x0000000704002986 */ /* 0x0001e2000c101924 */
[----:B------:R-:W-:Y:S01]  /*3d60*/  LEA R8, P3, R59, R4, 0x2 ;  /* 0x000000043b087211 */ /* 0x000fe200078610ff */
[-C--:B------:R-:W-:Y:S01]  /*3d70*/  FMUL R13, R32, R23.reuse ;  /* 0x00000017200d7220 */ /* 0x080fe20000400000 */
[C---:B------:R-:W-:Y:S01]  /*3d80*/  ISETP.GT.AND P2, PT, R6.reuse, 0x8, PT ;  /* 0x000000080600780c */ /* 0x040fe20003f44270 */
[----:B------:R-:W-:Y:S01]  /*3d90*/  @P1 STG.E desc[UR36][R4.64+0x4], R25 ;  /* 0x0000041904001986 */ /* 0x000fe2000c101924 */
[----:B------:R-:W-:Y:S01]  /*3da0*/  ISETP.GT.AND P1, PT, R6, 0x9, PT ;  /* 0x000000090600780c */ /* 0x000fe20003f24270 */
[----:B------:R-:W-:Y:S01]  /*3db0*/  IMAD.X R9, R9, 0x1, R5, P3 ;  /* 0x0000000109097824 */ /* 0x000fe200018e0605 */
[----:B------:R-:W-:Y:S01]  /*3dc0*/  ISETP.GT.AND P0, PT, R3, 0x8, P0 ;  /* 0x000000080300780c */ /* 0x000fe20000704270 */
[-C--:B------:R-:W-:Y:S01]  /*3dd0*/  FMUL R33, R33, R23.reuse ;  /* 0x0000001721217220 */ /* 0x080fe20000400000 */
[----:B------:R-:W-:Y:S01]  /*3de0*/  ISETP.GT.AND P4, PT, R3, 0x8, P4 ;  /* 0x000000080300780c */ /* 0x000fe20002784270 */
[-C--:B------:R-:W-:Y:S01]  /*3df0*/  FMUL R35, R35, R23.reuse ;  /* 0x0000001723237220 */ /* 0x080fe20000400000 */
[C---:B------:R-:W-:Y:S01]  /*3e00*/  ISETP.GT.AND P5, PT, R3.reuse, RZ, P2 ;  /* 0x000000ff0300720c */ /* 0x040fe200017a4270 */
[-C--:B0-----:R-:W-:Y:S01]  /*3e10*/  FMUL R7, R28, R23.reuse ;  /* 0x000000171c077220 */ /* 0x081fe20000400000 */
[----:B------:R-:W-:Y:S01]  /*3e20*/  ISETP.GT.AND P3, PT, R3, RZ, P1 ;  /* 0x000000ff0300720c */ /* 0x000fe20000f64270 */
[----:B------:R-:W-:Y:S01]  /*3e30*/  FMUL R37, R37, R23 ;  /* 0x0000001725257220 */ /* 0x000fe20000400000 */
[----:B------:R-:W-:Y:S01]  /*3e40*/  F2FP.TF32.F32.PACK_B R11, R11 ;  /* 0x0000000bff0b723e */ /* 0x000fe200024050ff */
[----:B------:R-:W-:Y:S01]  /*3e50*/  FMUL R39, R39, R23 ;  /* 0x0000001727277220 */ /* 0x000fe20000400000 */
[----:B------:R-:W-:Y:S01]  /*3e60*/  F2FP.TF32.F32.PACK_B R27, R27 ;  /* 0x0000001bff1b723e */ /* 0x000fe200024050ff */
[----:B------:R-:W-:Y:S01]  /*3e70*/  FMUL R41, R41, R23 ;  /* 0x0000001729297220 */ /* 0x000fe20000400000 */
[----:B------:R-:W-:Y:S01]  /*3e80*/  F2FP.TF32.F32.PACK_B R7, R7 ;  /* 0x00000007ff07723e */ /* 0x000fe200024050ff */
[----:B------:R0:W-:Y:S01]  /*3e90*/  @P0 STG.E desc[UR36][R8.64], R11 ;  /* 0x0000000b08000986 */ /* 0x0001e2000c101924 */
[----:B------:R-:W-:Y:S01]  /*3ea0*/  F2FP.TF32.F32.PACK_B R29, R29 ;  /* 0x0000001dff1d723e */ /* 0x000fe200024050ff */
[-C--:B------:R-:W-:Y:S01]  /*3eb0*/  FMUL R43, R43, R23.reuse ;  /* 0x000000172b2b7220 */ /* 0x080fe20000400000 */
[C---:B------:R-:W-:Y:S01]  /*3ec0*/  ISETP.GT.AND P0, PT, R6.reuse, 0x10, PT ;  /* 0x000000100600780c */ /* 0x040fe20003f04270 */
[----:B------:R-:W-:Y:S01]  /*3ed0*/  @P4 STG.E desc[UR36][R8.64+0x4], R27 ;  /* 0x0000041b08004986 */ /* 0x000fe2000c101924 */
[----:B------:R-:W-:Y:S01]  /*3ee0*/  ISETP.GT.AND P2, PT, R3, 0x8, P2 ;  /* 0x000000080300780c */ /* 0x000fe20001744270 */
[-C--:B------:R-:W-:Y:S01]  /*3ef0*/  FMUL R45, R45, R23.reuse ;  /* 0x000000172d2d7220 */ /* 0x080fe20000400000 */
[C---:B------:R-:W-:Y:S01]  /*3f00*/  ISETP.GT.AND P1, PT, R3.reuse, 0x8, P1 ;  /* 0x000000080300780c */ /* 0x040fe20000f24270 */
[----:B------:R1:W-:Y:S01]  /*3f10*/  @P5 STG.E desc[UR36][R4.64+0x20], R7 ;  /* 0x0000200704005986 */ /* 0x0003e2000c101924 */
[----:B------:R-:W-:Y:S01]  /*3f20*/  ISETP.GT.AND P5, PT, R3, RZ, P0 ;  /* 0x000000ff0300720c */ /* 0x000fe200007a4270 */
[----:B------:R-:W-:Y:S01]  /*3f30*/  FMUL R47, R47, R23 ;  /* 0x000000172f2f7220 */ /* 0x000fe20000400000 */
[----:B------:R-:W-:Y:S01]  /*3f40*/  F2FP.TF32.F32.PACK_B R31, R31 ;  /* 0x0000001fff1f723e */ /* 0x000fe200024050ff */
[----:B------:R-:W-:Y:S01]  /*3f50*/  @P3 STG.E desc[UR36][R4.64+0x24], R29 ;  /* 0x0000241d04003986 */ /* 0x000fe2000c101924 */
[----:B------:R-:W-:Y:S01]  /*3f60*/  ISETP.GT.AND P3, PT, R6, 0x11, PT ;  /* 0x000000110600780c */ /* 0x000fe20003f64270 */
[----:B0-----:R-:W-:Y:S01]  /*3f70*/  FMUL R11, R30, R23 ;  /* 0x000000171e0b7220 */ /* 0x001fe20000400000 */
[----:B------:R-:W-:Y:S01]  /*3f80*/  F2FP.TF32.F32.PACK_B R13, R13 ;  /* 0x0000000dff0d723e */ /* 0x000fe200024050ff */
[-C--:B------:R-:W-:Y:S01]  /*3f90*/  FMUL R49, R49, R23.reuse ;  /* 0x0000001731317220 */ /* 0x080fe20000400000 */
[----:B------:R-:W-:Y:S01]  /*3fa0*/  ISETP.GT.AND P4, PT, R3, RZ, P3 ;  /* 0x000000ff0300720c */ /* 0x000fe20001f84270 */
[----:B------:R-:W-:Y:S01]  /*3fb0*/  FMUL R15, R50, R23 ;  /* 0x00000017320f7220 */ /* 0x000fe20000400000 */
[----:B------:R-:W-:Y:S01]  /*3fc0*/  F2FP.TF32.F32.PACK_B R11, R11 ;  /* 0x0000000bff0b723e */ /* 0x000fe200024050ff */
[----:B-1----:R-:W-:Y:S01]  /*3fd0*/  FMUL R7, R34, R23 ;  /* 0x0000001722077220 */ /* 0x002fe20000400000 */
[----:B------:R-:W-:Y:S01]  /*3fe0*/  F2FP.TF32.F32.PACK_B R33, R33 ;  /* 0x00000021ff21723e */ /* 0x000fe200024050ff */
[-C--:B------:R-:W-:Y:S01]  /*3ff0*/  FMUL R51, R51, R23.reuse ;  /* 0x0000001733337220 */ /* 0x080fe20000400000 */
[----:B------:R-:W-:Y:S01]  /*4000*/  ISETP.GT.AND P0, PT, R3, 0x8, P0 ;  /* 0x000000080300780c */ /* 0x000fe20000704270 */
[----:B------:R0:W-:Y:S01]  /*4010*/  @P2 STG.E desc[UR36][R8.64+0x20], R11 ;  /* 0x0000200b08002986 */ /* 0x0001e2000c101924 */
[----:B------:R-:W-:Y:S01]  /*4020*/  ISETP.GT.AND P2, PT, R6, 0x19, PT ;  /* 0x000000190600780c */ /* 0x000fe20003f44270 */
[----:B------:R-:W-:Y:S01]  /*4030*/  FMUL R21, R52, R23 ;  /* 0x0000001734157220 */ /* 0x000fe20000400000 */
[----:B------:R-:W-:Y:S01]  /*4040*/  F2FP.TF32.F32.PACK_B R7, R7 ;  /* 0x00000007ff07723e */ /* 0x000fe200024050ff */
[----:B------:R-:W-:Y:S01]  /*4050*/  @P1 STG.E desc[UR36][R8.64+0x24], R31 ;  /* 0x0000241f08001986 */ /* 0x000fe2000c101924 */
[----:B------:R-:W-:Y:S01]  /*4060*/  ISETP.GT.AND P1, PT, R6, 0x18, PT ;  /* 0x000000180600780c */ /* 0x000fe20003f24270 */
[----:B------:R-:W-:Y:S01]  /*4070*/  FMUL R53, R53, R23 ;  /* 0x0000001735357220 */ /* 0x000fe20000400000 */
[----:B------:R-:W-:Y:S01]  /*4080*/  F2FP.TF32.F32.PACK_B R35, R35 ;  /* 0x00000023ff23723e */ /* 0x000fe200024050ff */
[----:B------:R1:W-:Y:S01]  /*4090*/  @P5 STG.E desc[UR36][R4.64+0x40], R13 ;  /* 0x0000400d04005986 */ /* 0x0003e2000c101924 */
[----:B------:R-:W-:Y:S01]  /*40a0*/  ISETP.GT.AND P5, PT, R3, RZ, P1 ;  /* 0x000000ff0300720c */ /* 0x000fe20000fa4270 */
[----:B------:R-:W-:Y:S01]  /*40b0*/  FMUL R55, R55, R23 ;  /* 0x0000001737377220 */ /* 0x000fe20000400000 */
[----:B------:R-:W-:Y:S01]  /*40c0*/  F2FP.TF32.F32.PACK_B R37, R37 ;  /* 0x00000025ff25723e */ /* 0x000fe200024050ff */
[----:B------:R-:W-:Y:S01]  /*40d0*/  @P4 STG.E desc[UR36][R4.64+0x44], R33 ;  /* 0x0000442104004986 */ /* 0x000fe2000c101924 */
[C---:B------:R-:W-:Y:S01]  /*40e0*/  ISETP.GT.AND P4, PT, R3.reuse, 0x8, P3 ;  /* 0x000000080300780c */ /* 0x040fe20001f84270 */
[----:B0-----:R-:W-:Y:S01]  /*40f0*/  FMUL R11, R36, R23 ;  /* 0x00000017240b7220 */ /* 0x001fe20000400000 */
[----:B------:R-:W-:Y:S01]  /*4100*/  ISETP.GT.AND P3, PT, R3, RZ, P2 ;  /* 0x000000ff0300720c */ /* 0x000fe20001764270 */
[----:B------:R0:W-:Y:S01]  /*4110*/  @P0 STG.E desc[UR36][R8.64+0x40], R7 ;  /* 0x0000400708000986 */ /* 0x0001e2000c101924 */
[----:B------:R-:W-:-:S02]  /*4120*/  ISETP.GT.AND P0, PT, R6, 0x20, PT ;  /* 0x000000200600780c */ /* 0x000fc40003f04270 */
[----:B------:R-:W-:Y:S01]  /*4130*/  F2FP.TF32.F32.PACK_B R11, R11 ;  /* 0x0000000bff0b723e */ /* 0x000fe200024050ff */
[----:B-1----:R-:W-:Y:S01]  /*4140*/  FMUL R13, R40, R23 ;  /* 0x00000017280d7220 */ /* 0x002fe20000400000 */
[C---:B------:R-:W-:Y:S02]  /*4150*/  ISETP.GT.AND P1, PT, R3.reuse, 0x8, P1 ;  /* 0x000000080300780c */ /* 0x040fe40000f24270 */
[----:B------:R-:W-:Y:S02]  /*4160*/  F2FP.TF32.F32.PACK_B R39, R39 ;  /* 0x00000027ff27723e */ /* 0x000fe400024050ff */
[----:B------:R-:W-:Y:S01]  /*4170*/  F2FP.TF32.F32.PACK_B R13, R13 ;  /* 0x0000000dff0d723e */ /* 0x000fe200024050ff */
[----:B------:R-:W-:Y:S01]  /*4180*/  @P4 STG.E desc[UR36][R8.64+0x44], R35 ;  /* 0x0000442308004986 */ /* 0x000fe2000c101924 */
[C---:B------:R-:W-:Y:S01]  /*4190*/  ISETP.GT.AND P4, PT, R3.reuse, 0x8, P2 ;  /* 0x000000080300780c */ /* 0x040fe20001784270 */
[----:B0-----:R-:W-:Y:S01]  /*41a0*/  FMUL R7, R38, R23 ;  /* 0x0000001726077220 */ /* 0x001fe20000400000 */
[----:B------:R-:W-:Y:S01]  /*41b0*/  ISETP.GT.AND P2, PT, R6, 0x21, PT ;  /* 0x000000210600780c */ /* 0x000fe20003f44270 */
[----:B------:R0:W-:Y:S01]  /*41c0*/  @P5 STG.E desc[UR36][R4.64+0x60], R11 ;  /* 0x0000600b04005986 */ /* 0x0001e2000c101924 */
[----:B------:R-:W-:-:S02]  /*41d0*/  ISETP.GT.AND P5, PT, R3, RZ, P0 ;  /* 0x000000ff0300720c */ /* 0x000fc400007a4270 */
[----:B------:R-:W-:Y:S01]  /*41e0*/  F2FP.TF32.F32.PACK_B R7, R7 ;  /* 0x00000007ff07723e */ /* 0x000fe200024050ff */
[----:B------:R-:W-:Y:S01]  /*41f0*/  @P3 STG.E desc[UR36][R4.64+0x64], R37 ;  /* 0x0000642504003986 */ /* 0x000fe2000c101924 */
[C---:B------:R-:W-:Y:S02]  /*4200*/  ISETP.GT.AND P3, PT, R3.reuse, RZ, P2 ;  /* 0x000000ff0300720c */ /* 0x040fe40001764270 */
[----:B------:R-:W-:Y:S01]  /*4210*/  F2FP.TF32.F32.PACK_B R41, R41 ;  /* 0x00000029ff29723e */ /* 0x000fe200024050ff */
[----:B------:R1:W-:Y:S01]  /*4220*/  @P1 STG.E desc[UR36][R8.64+0x60], R7 ;  /* 0x0000600708001986 */ /* 0x0003e2000c101924 */
[----:B------:R-:W-:Y:S02]  /*4230*/  ISETP.GT.AND P0, PT, R3, 0x8, P0 ;  /* 0x000000080300780c */ /* 0x000fe40000704270 */
[----:B------:R-:W-:Y:S01]  /*4240*/  F2FP.TF32.F32.PACK_B R43, R43 ;  /* 0x0000002bff2b723e */ /* 0x000fe200024050ff */
[----:B------:R-:W-:Y:S01]  /*4250*/  @P4 STG.E desc[UR36][R8.64+0x64], R39 ;  /* 0x0000642708004986 */ /* 0x000fe2000c101924 */
[----:B------:R-:W-:Y:S01]  /*4260*/  ISETP.GT.AND P4, PT, R6, 0x28, PT ;  /* 0x000000280600780c */ /* 0x000fe20003f84270 */
[----:B0-----:R-:W-:Y:S01]  /*4270*/  FMUL R11, R44, R23 ;  /* 0x000000172c0b7220 */ /* 0x001fe20000400000 */
[----:B------:R-:W-:Y:S01]  /*4280*/  F2FP.TF32.F32.PACK_B R45, R45 ;  /* 0x0000002dff2d723e */ /* 0x000fe200024050ff */
[----:B------:R0:W-:Y:S01]  /*4290*/  @P5 STG.E desc[UR36][R4.64+0x80], R13 ;  /* 0x0000800d04005986 */ /* 0x0001e2000c101924 */
[----:B------:R-:W-:-:S02]  /*42a0*/  ISETP.GT.AND P5, PT, R6, 0x29, PT ;  /* 0x000000290600780c */ /* 0x000fc40003fa4270 */
[----:B------:R-:W-:Y:S01]  /*42b0*/  F2FP.TF32.F32.PACK_B R11, R11 ;  /* 0x0000000bff0b723e */ /* 0x000fe200024050ff */
[----:B------:R-:W-:Y:S01]  /*42c0*/  @P3 STG.E desc[UR36][R4.64+0x84], R41 ;  /* 0x0000842904003986 */ /* 0x000fe2000c101924 */
[C---:B------:R-:W-:Y:S01]  /*42d0*/  ISETP.GT.AND P3, PT, R3.reuse, 0x8, P2 ;  /* 0x000000080300780c */ /* 0x040fe20001764270 */
[-C--:B-1----:R-:W-:Y:S01]  /*42e0*/  FMUL R7, R42, R23.reuse ;  /* 0x000000172a077220 */ /* 0x082fe20000400000 */
[C---:B------:R-:W-:Y:S02]  /*42f0*/  ISETP.GT.AND P2, PT, R3.reuse, RZ, P4 ;  /* 0x000000ff0300720c */ /* 0x040fe40002744270 */
[C---:B------:R-:W-:Y:S02]  /*4300*/  ISETP.GT.AND P1, PT, R3.reuse, RZ, P5 ;  /* 0x000000ff0300720c */ /* 0x040fe40002f24270 */
[----:B------:R-:W-:Y:S01]  /*4310*/  ISETP.GT.AND P4, PT, R3, 0x8, P4 ;  /* 0x000000080300780c */ /* 0x000fe20002784270 */
[----:B0-----:R-:W-:Y:S01]  /*4320*/  FMUL R13, R46, R23 ;  /* 0x000000172e0d7220 */ /* 0x001fe20000400000 */
[----:B------:R-:W-:-:S02]  /*4330*/  F2FP.TF32.F32.PACK_B R7, R7 ;  /* 0x00000007ff07723e */ /* 0x000fc400024050ff */
[----:B------:R-:W-:Y:S02]  /*4340*/  ISETP.GT.AND P5, PT, R3, 0x8, P5 ;  /* 0x000000080300780c */ /* 0x000fe40002fa4270 */
[----:B------:R-:W-:Y:S01]  /*4350*/  F2FP.TF32.F32.PACK_B R13, R13 ;  /* 0x0000000dff0d723e */ /* 0x000fe200024050ff */
[----:B------:R0:W-:Y:S01]  /*4360*/  @P0 STG.E desc[UR36][R8.64+0x80], R7 ;  /* 0x0000800708000986 */ /* 0x0001e2000c101924 */
[C---:B------:R-:W-:Y:S02]  /*4370*/  ISETP.GT.AND P0, PT, R6.reuse, 0x39, PT ;  /* 0x000000390600780c */ /* 0x040fe40003f04270 */
[----:B------:R-:W-:Y:S01]  /*4380*/  F2FP.TF32.F32.PACK_B R47, R47 ;  /* 0x0000002fff2f723e */ /* 0x000fe200024050ff */
[----:B------:R-:W-:Y:S01]  /*4390*/  @P3 STG.E desc[UR36][R8.64+0x84], R43 ;  /* 0x0000842b08003986 */ /* 0x000fe2000c101924 */
[C---:B------:R-:W-:Y:S02]  /*43a0*/  ISETP.GT.AND P3, PT, R6.reuse, 0x30, PT ;  /* 0x000000300600780c */ /* 0x040fe40003f64270 */
[----:B------:R-:W-:Y:S01]  /*43b0*/  F2FP.TF32.F32.PACK_B R49, R49 ;  /* 0x00000031ff31723e */ /* 0x000fe200024050ff */
[----:B------:R1:W-:Y:S01]  /*43c0*/  @P2 STG.E desc[UR36][R4.64+0xa0], R11 ;  /* 0x0000a00b04002986 */ /* 0x0003e2000c101924 */
[----:B------:R-:W-:-:S02]  /*43d0*/  ISETP.GT.AND P2, PT, R6, 0x31, PT ;  /* 0x000000310600780c */ /* 0x000fc40003f44270 */
[----:B------:R-:W-:Y:S01]  /*43e0*/  F2FP.TF32.F32.PACK_B R15, R15 ;  /* 0x0000000fff0f723e */ /* 0x000fe200024050ff */
[----:B------:R-:W-:Y:S01]  /*43f0*/  @P1 STG.E desc[UR36][R4.64+0xa4], R45 ;  /* 0x0000a42d04001986 */ /* 0x000fe2000c101924 */
[----:B------:R-:W-:Y:S01]  /*4400*/  ISETP.GT.AND P1, PT, R6, 0x38, PT ;  /* 0x000000380600780c */ /* 0x000fe20003f24270 */
[----:B------:R-:W-:Y:S01]  /*4410*/  @P4 IMAD.MOV.U32 R6, RZ, RZ, R8 ;  /* 0x000000ffff064224 */ /* 0x000fe200078e0008 */
[----:B------:R-:W-:Y:S01]  /*4420*/  F2FP.TF32.F32.PACK_B R51, R51 ;  /* 0x00000033ff33723e */ /* 0x000fe200024050ff */
[----:B0-----:R-:W-:Y:S01]  /*4430*/  @P4 IMAD.MOV.U32 R7, RZ, RZ, R9 ;  /* 0x000000ffff074224 */ /* 0x001fe200078e0009 */
[----:B------:R-:W-:Y:S02]  /*4440*/  F2FP.TF32.F32.PACK_B R21, R21 ;  /* 0x00000015ff15723e */ /* 0x000fe400024050ff */
[----:B------:R-:W-:Y:S01]  /*4450*/  F2FP.TF32.F32.PACK_B R53, R53 ;  /* 0x00000035ff35723e */ /* 0x000fe200024050ff */
[----:B-1----:R-:W-:Y:S01]  /*4460*/  FMUL R11, R48, R23 ;  /* 0x00000017300b7220 */ /* 0x002fe20000400000 */
[----:B------:R0:W-:Y:S01]  /*4470*/  @P4 STG.E desc[UR36][R6.64+0xa0], R13 ;  /* 0x0000a00d06004986 */ /* 0x0001e2000c101924 */
[----:B------:R-:W-:-:S02]  /*4480*/  ISETP.GT.AND P4, PT, R3, RZ, P3 ;  /* 0x000000ff0300720c */ /* 0x000fc40001f84270 */
[----:B------:R-:W-:Y:S02]  /*4490*/  ISETP.GT.AND P3, PT, R3, 0x8, P3 ;  /* 0x000000080300780c */ /* 0x000fe40001f64270 */
[----:B------:R-:W-:Y:S02]  /*44a0*/  F2FP.TF32.F32.PACK_B R11, R11 ;  /* 0x0000000bff0b723e */ /* 0x000fe400024050ff */
[----:B------:R-:W-:Y:S01]  /*44b0*/  F2FP.TF32.F32.PACK_B R55, R55 ;  /* 0x00000037ff37723e */ /* 0x000fe200024050ff */
[----:B0-----:R-:W-:Y:S02]  /*44c0*/  @P5 IMAD.MOV.U32 R6, RZ, RZ, R8 ;  /* 0x000000ffff065224 */ /* 0x001fe400078e0008 */
[----:B------:R-:W-:Y:S01]  /*44d0*/  FMUL R13, R54, R23 ;  /* 0x00000017360d7220 */ /* 0x000fe20000400000 */
[----:B------:R-:W-:-:S04]  /*44e0*/  @P5 IMAD.MOV.U32 R7, RZ, RZ, R9 ;  /* 0x000000ffff075224 */ /* 0x000fc800078e0009 */
[----:B------:R-:W-:Y:S01]  /*44f0*/  F2FP.TF32.F32.PACK_B R13, R13 ;  /* 0x0000000dff0d723e */ /* 0x000fe200024050ff */
[----:B------:R0:W-:Y:S01]  /*4500*/  @P5 STG.E desc[UR36][R6.64+0xa4], R47 ;  /* 0x0000a42f06005986 */ /* 0x0001e2000c101924 */
[C---:B------:R-:W-:Y:S02]  /*4510*/  ISETP.GT.AND P5, PT, R3.reuse, RZ, P2 ;  /* 0x000000ff0300720c */ /* 0x040fe400017a4270 */
[C---:B------:R-:W-:Y:S01]  /*4520*/  ISETP.GT.AND P2, PT, R3.reuse, 0x8, P2 ;  /* 0x000000080300780c */ /* 0x040fe20001744270 */
[----:B------:R-:W-:Y:S01]  /*4530*/  @P4 STG.E desc[UR36][R4.64+0xc0], R11 ;  /* 0x0000c00b04004986 */ /* 0x000fe2000c101924 */
[C---:B------:R-:W-:Y:S02]  /*4540*/  ISETP.GT.AND P4, PT, R3.reuse, RZ, P1 ;  /* 0x000000ff0300720c */ /* 0x040fe40000f84270 */
[----:B------:R-:W-:Y:S01]  /*4550*/  ISETP.GT.AND P1, PT, R3, 0x8, P1 ;  /* 0x000000080300780c */ /* 0x000fe20000f24270 */
[----:B0-----:R-:W-:-:S06]  /*4560*/  @P3 IMAD.MOV.U32 R6, RZ, RZ, R8 ;  /* 0x000000ffff063224 */ /* 0x001fcc00078e0008 */
[----:B------:R-:W-:Y:S01]  /*4570*/  @P5 STG.E desc[UR36][R4.64+0xc4], R49 ;  /* 0x0000c43104005986 */ /* 0x000fe2000c101924 */
[C---:B------:R-:W-:Y:S01]  /*4580*/  ISETP.GT.AND P5, PT, R3.reuse, RZ, P0 ;  /* 0x000000ff0300720c */ /* 0x040fe200007a4270 */
[----:B------:R-:W-:Y:S01]  /*4590*/  @P3 IMAD.MOV.U32 R7, RZ, RZ, R9 ;  /* 0x000000ffff073224 */ /* 0x000fe200078e0009 */
[----:B------:R-:W-:-:S04]  /*45a0*/  ISETP.GT.AND P0, PT, R3, 0x8, P0 ;  /* 0x000000080300780c */ /* 0x000fc80000704270 */
[----:B------:R0:W-:Y:S02]  /*45b0*/  @P3 STG.E desc[UR36][R6.64+0xc0], R15 ;  /* 0x0000c00f06003986 */ /* 0x0001e4000c101924 */
[----:B0-----:R-:W-:Y:S02]  /*45c0*/  @P2 IMAD.MOV.U32 R6, RZ, RZ, R8 ;  /* 0x000000ffff062224 */ /* 0x001fe400078e0008 */
[----:B------:R-:W-:-:S05]  /*45d0*/  @P2 IMAD.MOV.U32 R7, RZ, RZ, R9 ;  /* 0x000000ffff072224 */ /* 0x000fca00078e0009 */
[----:B------:R-:W-:Y:S04]  /*45e0*/  @P2 STG.E desc[UR36][R6.64+0xc4], R51 ;  /* 0x0000c43306002986 */ /* 0x000fe8000c101924 */
[----:B------:R-:W-:Y:S04]  /*45f0*/  @P4 STG.E desc[UR36][R4.64+0xe0], R21 ;  /* 0x0000e01504004986 */ /* 0x000fe8000c101924 */
[----:B------:R0:W-:Y:S02]  /*4600*/  @P5 STG.E desc[UR36][R4.64+0xe4], R53 ;  /* 0x0000e43504005986 */ /* 0x0001e4000c101924 */
[----:B0-----:R-:W-:-:S02]  /*4610*/  @P1 IMAD.MOV.U32 R4, RZ, RZ, R8 ;  /* 0x000000ffff041224 */ /* 0x001fc400078e0008 */
[----:B------:R-:W-:-:S05]  /*4620*/  @P1 IMAD.MOV.U32 R5, RZ, RZ, R9 ;  /* 0x000000ffff051224 */ /* 0x000fca00078e0009 */
[----:B------:R0:W-:Y:S04]  /*4630*/  @P1 STG.E desc[UR36][R4.64+0xe0], R13 ;  /* 0x0000e00d04001986 */ /* 0x0001e8000c101924 */
[----:B------:R0:W-:Y:S02]  /*4640*/  @P0 STG.E desc[UR36][R8.64+0xe4], R55 ;  /* 0x0000e43708000986 */ /* 0x0001e4000c101924 */
.L_x_94:
[----:B------:R-:W-:Y:S05]  /*4650*/  BSYNC B0 ;  /* 0x0000000000007941 */ /* 0x000fea0003800000 */
.L_x_32:
[----:B------:R-:W-:Y:S01]  /*4660*/  IADD3 R16, P0, R16, UR38, RZ ;  /* 0x0000002610107c10 */ /* 0x000fe2000ff1e0ff */
[----:B------:R-:W-:Y:S01]  /*4670*/  ULDC.64 UR4, c[0x0][0x650] ;  /* 0x0001940000047ab9 */ /* 0x000fe20000000a00 */
[----:B------:R-:W-:Y:S01]  /*4680*/  PRMT R3, RZ, 0x7610, R3 ;  /* 0x00007610ff037816 */ /* 0x000fe20000000003 */
[----:B------:R-:W-:Y:S01]  /*4690*/  IMAD.MOV.U32 R70, RZ, RZ, -0x1 ;  /* 0xffffffffff467424 */ /* 0x000fe200078e00ff */
[----:B------:R-:W-:Y:S01]  /*46a0*/  IADD3.X R17, R17, UR41, RZ, P0, !PT ;  /* 0x0000002911117c10 */ /* 0x000fe200087fe4ff */
[----:B--2---:R-:W-:Y:S01]  /*46b0*/  IMAD.MOV.U32 R69, RZ, RZ, -0x1 ;  /* 0xffffffffff457424 */ /* 0x004fe200078e00ff */
[----:B------:R-:W-:-:S04]  /*46c0*/  ISETP.GE.U32.AND P0, PT, R16, UR4, PT ;  /* 0x0000000410007c0c */ /* 0x000fc8000bf06070 */
[----:B------:R-:W-:-:S13]  /*46d0*/  ISETP.GE.U32.AND.EX P0, PT, R17, UR5, PT, P0 ;  /* 0x0000000511007c0c */ /* 0x000fda000bf06100 */
[----:B------:R-:W-:Y:S05]  /*46e0*/  @P0 BRA `(.L_x_95) ;  /* 0x00000004004c0947 */ /* 0x000fea0003800000 */
[----:B01-3--:R-:W0:Y:S01]  /*46f0*/  LDC.64 R10, c[0x0][0x628] ;  /* 0x00018a00ff0a7b82 */ /* 0x00be220000000a00 */
[----:B----4-:R-:W1:Y:S01]  /*4700*/  S2R R12, SR_CTAID.X ;  /* 0x00000000000c7919 */ /* 0x010e620000002500 */
[----:B------:R-:W-:Y:S02]  /*4710*/  IMAD.MOV.U32 R8, RZ, RZ, R16 ;  /* 0x000000ffff087224 */ /* 0x000fe400078e0010 */
[----:B------:R-:W-:Y:S01]  /*4720*/  IMAD.MOV.U32 R9, RZ, RZ, R17 ;  /* 0x000000ffff097224 */ /* 0x000fe200078e0011 */
[----:B------:R-:W2:Y:S03]  /*4730*/  S2R R20, SR_CTAID.Y ;  /* 0x0000000000147919 */ /* 0x000ea60000002600 */
[----:B------:R-:W3:Y:S08]  /*4740*/  LDC R0, c[0x0][0x630] ;  /* 0x00018c00ff007b82 */ /* 0x000ef00000000800 */
[----:B------:R-:W4:Y:S01]  /*4750*/  LDC.64 R14, c[0x0][0x620] ;  /* 0x00018800ff0e7b82 */ /* 0x000f220000000a00 */
[----:B0-----:R-:W-:-:S04]  /*4760*/  ISETP.NE.U32.AND P0, PT, R10, RZ, PT ;  /* 0x000000ff0a00720c */ /* 0x001fc80003f05070 */
[----:B------:R-:W-:-:S13]  /*4770*/  ISETP.NE.AND.EX P0, PT, R11, RZ, PT, P0 ;  /* 0x000000ff0b00720c */ /* 0x000fda0003f05300 */
[----:B-1234-:R-:W-:Y:S05]  /*4780*/  @!P0 BRA `(.L_x_96) ;  /* 0x0000000000288947 */ /* 0x01efea0003800000 */
        /* <DEDUP_REMOVED lines=10> */
.L_x_96:
[-CC-:B------:R-:W-:Y:S01]  /*4830*/  SHF.R.U64 R69, R8, R0.reuse, R9.reuse ;  /* 0x0000000008457219 */ /* 0x180fe20000001209 */
[----:B------:R-:W0:Y:S01]  /*4840*/  LDC.64 R26, c[0x0][0x640] ;  /* 0x00019000ff1a7b82 */ /* 0x000e220000000a00 */
[----:B------:R-:W-:Y:S01]  /*4850*/  SHF.R.U32.HI R0, RZ, R0, R9 ;  /* 0x00000000ff007219 */ /* 0x000fe20000011609 */
[----:B------:R-:W-:Y:S01]  /*4860*/  ULDC UR4, c[0x0][0x150] ;  /* 0x0000540000047ab9 */ /* 0x000fe20000000800 */
[----:B------:R-:W-:Y:S02]  /*4870*/  IADD3 R3, P0, RZ, -R69, RZ ;  /* 0x80000045ff037210 */ /* 0x000fe40007f1e0ff */
[----:B------:R-:W-:-:S03]  /*4880*/  I2FP.F32.U32 R7, R12 ;  /* 0x0000000c00077245 */ /* 0x000fc60000201000 */
[----:B------:R-:W1:Y:S01]  /*4890*/  LDC R6, c[0x0][0x618] ;  /* 0x00018600ff067b82 */ /* 0x000e620000000800 */
[----:B------:R-:W-:Y:S02]  /*48a0*/  IMAD.X R5, RZ, RZ, ~R0, P0 ;  /* 0x000000ffff057224 */ /* 0x000fe400000e0e00 */
[----:B------:R-:W-:Y:S01]  /*48b0*/  FMUL R7, R7, UR4 ;  /* 0x0000000407077c20 */ /* 0x000fe20008400000 */
[----:B------:R-:W-:Y:S01]  /*48c0*/  ULDC UR4, c[0x0][0x154] ;  /* 0x0000550000047ab9 */ /* 0x000fe20000000800 */
[-C--:B------:R-:W-:Y:S02]  /*48d0*/  IMAD R0, R5, R14.reuse, RZ ;  /* 0x0000000e05007224 */ /* 0x080fe400078e02ff */
[C---:B------:R-:W-:Y:S01]  /*48e0*/  IMAD.WIDE.U32 R4, R3.reuse, R14, R16 ;  /* 0x0000000e03047225 */ /* 0x040fe200078e0010 */
[----:B------:R-:W2:Y:S01]  /*48f0*/  LDC R8, c[0x0][0x608] ;  /* 0x00018200ff087b82 */ /* 0x000ea20000000800 */
[----:B------:R-:W3:Y:S02]  /*4900*/  F2I.U32.TRUNC.NTZ R7, R7 ;  /* 0x0000000700077305 */ /* 0x000ee4000020f000 */
[----:B------:R-:W-:Y:S01]  /*4910*/  IMAD R3, R3, R15, R0 ;  /* 0x0000000f03037224 */ /* 0x000fe200078e0200 */
[----:B------:R-:W-:-:S03]  /*4920*/  I2FP.F32.U32 R0, R20 ;  /* 0x0000001400007245 */ /* 0x000fc60000201000 */
[----:B------:R-:W-:Y:S01]  /*4930*/  IMAD.IADD R3, R5, 0x1, R3 ;  /* 0x0000000105037824 */ /* 0x000fe200078e0203 */
[----:B------:R-:W4:Y:S01]  /*4940*/  LDC R11, c[0x0][0x658] ;  /* 0x00019600ff0b7b82 */ /* 0x000f220000000800 */
[----:B0-----:R-:W-:-:S04]  /*4950*/  ISETP.NE.U32.AND P0, PT, R26, RZ, PT ;  /* 0x000000ff1a00720c */ /* 0x001fc80003f05070 */
[----:B------:R-:W-:-:S03]  /*4960*/  ISETP.NE.AND.EX P0, PT, R27, RZ, PT, P0 ;  /* 0x000000ff1b00720c */ /* 0x000fc60003f05300 */
[----:B------:R-:W0:Y:S01]  /*4970*/  LDC R9, c[0x0][0x144] ;  /* 0x00005100ff097b82 */ /* 0x000e220000000800 */
[-C--:B-1----:R-:W-:Y:S01]  /*4980*/  SHF.R.U64 R10, R4, R6.reuse, R3 ;  /* 0x00000006040a7219 */ /* 0x082fe20000001203 */
[----:B---3--:R-:W-:Y:S01]  /*4990*/  IMAD.MOV R7, RZ, RZ, -R7 ;  /* 0x000000ffff077224 */ /* 0x008fe200078e0a07 */
[----:B------:R-:W-:Y:S01]  /*49a0*/  SHF.R.U32.HI R3, RZ, R6, R3 ;  /* 0x00000006ff037219 */ /* 0x000fe20000011603 */
[----:B------:R-:W-:-:S04]  /*49b0*/  FMUL R6, R0, UR4 ;  /* 0x0000000400067c20 */ /* 0x000fc80008400000 */
[----:B------:R-:W1:Y:S01]  /*49c0*/  LDC R21, c[0x0][0x148] ;  /* 0x00005200ff157b82 */ /* 0x000e620000000800 */
[----:B------:R3:W0:Y:S01]  /*49d0*/  F2I.U32.TRUNC.NTZ R14, R6 ;  /* 0x00000006000e7305 */ /* 0x000622000020f000 */
[-CC-:B--2---:R-:W-:Y:S02]  /*49e0*/  SHF.R.U64 R13, R10, R8.reuse, R3.reuse ;  /* 0x000000080a0d7219 */ /* 0x184fe40000001203 */
[----:B------:R-:W-:-:S04]  /*49f0*/  SHF.R.U32.HI R0, RZ, R8, R3 ;  /* 0x00000008ff007219 */ /* 0x000fc80000011603 */
[----:B-----5:R-:W2:Y:S01]  /*4a00*/  LDC R24, c[0x0][0x648] ;  /* 0x00019200ff187b82 */ /* 0x020ea20000000800 */
[-CC-:B----4-:R-:W-:Y:S02]  /*4a10*/  SHF.R.U64 R15, R13, R11.reuse, R0.reuse ;  /* 0x0000000b0d0f7219 */ /* 0x190fe40000001200 */
[----:B------:R-:W-:-:S03]  /*4a20*/  SHF.R.U32.HI R5, RZ, R11, R0 ;  /* 0x0000000bff057219 */ /* 0x000fc60000011600 */
[----:B------:R-:W-:Y:S02]  /*4a30*/  IMAD.MOV.U32 R4, RZ, RZ, R15 ;  /* 0x000000ffff047224 */ /* 0x000fe400078e000f */
[----:B------:R-:W4:Y:S01]  /*4a40*/  LDC R28, c[0x0][0x638] ;  /* 0x00018e00ff1c7b82 */ /* 0x000f220000000800 */
[----:B0-----:R-:W-:-:S07]  /*4a50*/  IMAD R25, R9, R7, R12 ;  /* 0x0000000709197224 */ /* 0x001fce00078e020c */
[----:B------:R-:W0:Y:S08]  /*4a60*/  LDC R29, c[0x0][0x610] ;  /* 0x00018400ff1d7b82 */ /* 0x000e300000000800 */
[----:B------:R-:W0:Y:S01]  /*4a70*/  LDC R30, c[0x0][0x600] ;  /* 0x00018000ff1e7b82 */ /* 0x000e220000000800 */
[----:B-123--:R-:W-:Y:S05]  /*4a80*/  @!P0 BRA `(.L_x_97) ;  /* 0x0000000000288947 */ /* 0x00efea0003800000 */
[----:B------:R-:W1:Y:S02]  /*4a90*/  LDC R0, c[0x0][0x64c] ;  /* 0x00019300ff007b82 */ /* 0x000e640000000800 */
[----:B-1----:R-:W-:-:S05]  /*4aa0*/  IADD3 R3, P0, R15, R0, RZ ;  /* 0x000000000f037210 */ /* 0x002fca0007f1e0ff */
        /* <DEDUP_REMOVED lines=8> */
.L_x_97:
[----:B------:R-:W-:Y:S01]  /*4b30*/  ISETP.NE.AND P0, PT, R2, 0x1, PT ;  /* 0x000000010200780c */ /* 0x000fe20003f05270 */
[----:B------:R-:W-:Y:S01]  /*4b40*/  IMAD.MOV R14, RZ, RZ, -R14 ;  /* 0x000000ffff0e7224 */ /* 0x000fe200078e0a0e */
[----:B------:R-:W-:Y:S02]  /*4b50*/  SHF.R.U64 R3, R4, R24, R5 ;  /* 0x0000001804037219 */ /* 0x000fe40000001205 */
[----:B------:R-:W-:Y:S02]  /*4b60*/  LOP3.LUT R0, R13, R66, RZ, 0xc0, !PT ;  /* 0x000000420d007212 */ /* 0x000fe400078ec0ff */
[----:B------:R-:W-:Y:S01]  /*4b70*/  LOP3.LUT R10, R10, R65, RZ, 0xc0, !PT ;  /* 0x000000410a0a7212 */ /* 0x000fe200078ec0ff */
[----:B------:R-:W-:Y:S02]  /*4b80*/  IMAD.MOV R4, RZ, RZ, -R3 ;  /* 0x000000ffff047224 */ /* 0x000fe400078e0a03 */
[----:B------:R-:W-:Y:S02]  /*4b90*/  IMAD R0, R61, R3, R0 ;  /* 0x000000033d007224 */ /* 0x000fe400078e0200 */
[----:B----4-:R-:W-:-:S02]  /*4ba0*/  IMAD R3, R4, R28, R15 ;  /* 0x0000001c04037224 */ /* 0x010fc400078e020f */
[----:B------:R-:W-:Y:S02]  /*4bb0*/  @P0 IMAD R25, R21, R14, R20 ;  /* 0x0000000e15190224 */ /* 0x000fe400078e0214 */
[----:B0-----:R-:W-:Y:S02]  /*4bc0*/  IMAD R5, R3, R30, R10 ;  /* 0x0000001e03057224 */ /* 0x001fe400078e020a */
[----:B------:R-:W-:Y:S02]  /*4bd0*/  IMAD R0, R0, R29, R25 ;  /* 0x0000001d00007224 */ /* 0x000fe400078e0219 */
[----:B------:R-:W-:-:S03]  /*4be0*/  IMAD.MOV.U32 R4, RZ, RZ, 0x1 ;  /* 0x00000001ff047424 */ /* 0x000fc600078e00ff */
[----:B------:R-:W-:Y:S02]  /*4bf0*/  SEL R70, R5, R0, !P0 ;  /* 0x0000000005467207 */ /* 0x000fe40004000000 */
[----:B------:R-:W-:Y:S02]  /*4c00*/  PRMT R3, R4, 0x7610, R3 ;  /* 0x0000761004037816 */ /* 0x000fe40000000003 */
[----:B------:R-:W-:-:S07]  /*4c10*/  SEL R0, R0, R5, !P0 ;  /* 0x0000000500007207 */ /* 0x000fce0004000000 */
.L_x_95:
[----:B------:R-:W-:Y:S01]  /*4c20*/  UIADD3 UR42, UR43, UR42, URZ ;  /* 0x0000002a2b2a7290 */ /* 0x000fe2000fffe03f */
[----:B------:R-:W-:Y:S01]  /*4c30*/  LOP3.LUT P0, RZ, R3, 0xff, RZ, 0xc0, !PT ;  /* 0x000000ff03ff7812 */ /* 0x000fe2000780c0ff */
[----:B------:R-:W-:Y:S02]  /*4c40*/  IMAD.MOV.U32 R71, RZ, RZ, R0 ;  /* 0x000000ffff477224 */ /* 0x000fe400078e0000 */
[----:B------:R-:W-:Y:S02]  /*4c50*/  USHF.R.U32.HI UR4, URZ, 0x2, UR42 ;  /* 0x000000023f047899 */ /* 0x000fe4000801162a */
[----:B------:R-:W-:Y:S02]  /*4c60*/  UISETP.GT.U32.AND UP1, UPT, UR42, 0x3, UPT ;  /* 0x000000032a00788c */ /* 0x000fe4000bf24070 */
[----:B------:R-:W-:Y:S02]  /*4c70*/  ULOP3.LUT UR4, UR4, 0x1, URZ, 0xc0, !UPT ;  /* 0x0000000104047892 */ /* 0x000fe4000f8ec03f */
[----:B------:R-:W-:-:S02]  /*4c80*/  UISETP.LT.U32.AND UP1, UPT, UR43, 0x4, UP1 ;  /* 0x000000042b00788c */ /* 0x000fc40008f21070 */
[----:B------:R-:W-:Y:S02]  /*4c90*/  UISETP.NE.U32.AND UP0, UPT, UR4, 0x1, UPT ;  /* 0x000000010400788c */ /* 0x000fe4000bf05070 */
[----:B------:R-:W-:Y:S02]  /*4ca0*/  USEL UR5, URZ, 0x1, !UP1 ;  /* 0x000000013f057887 */ /* 0x000fe4000c800000 */
[----:B------:R-:W-:Y:S02]  /*4cb0*/  UISETP.GT.U32.AND UP0, UPT, UR43, 0x3, !UP0 ;  /* 0x000000032b00788c */ /* 0x000fe4000c704070 */
[----:B------:R-:W-:Y:S02]  /*4cc0*/  ULOP3.LUT UR42, UR42, 0x3, URZ, 0xc0, !UPT ;  /* 0x000000032a2a7892 */ /* 0x000fe4000f8ec03f */
[----:B------:R-:W-:-:S04]  /*4cd0*/  USEL UR4, URZ, 0x1, !UP0 ;  /* 0x000000013f047887 */ /* 0x000fc8000c000000 */
[----:B------:R-:W-:Y:S01]  /*4ce0*/  ULOP3.LUT UR40, UR4, UR40, UR5, 0x96, !UPT ;  /* 0x0000002804287292 */ /* 0x000fe2000f8e9605 */
[----:B------:R-:W-:Y:S11]  /*4cf0*/  @P0 BRA `(.L_x_98) ;  /* 0xffffffc400e00947 */ /* 0x000ff6000383ffff */
[----:B------:R-:W-:Y:S05]  /*4d00*/  EXIT ;  /* 0x000000000000794d */ /* 0x000fea0003800000 */
.L_x_7:
        /* <DEDUP_REMOVED lines=26> */
.L_x_100:
[----:B------:R-:W0:Y:S01]  /*4eb0*/  LDC.64 R28, c[0x0][0x640] ;  /* 0x00019000ff1c7b82 */ /* 0x000e220000000a00 */
[-CC-:B------:R-:W-:Y:S01]  /*4ec0*/  SHF.R.U64 R21, R14, R6.reuse, R15.reuse ;  /* 0x000000060e157219 */ /* 0x180fe2000000120f */
[----:B------:R-:W-:Y:S01]  /*4ed0*/  IMAD.MOV.U32 R30, RZ, RZ, 0x1 ;  /* 0x00000001ff1e7424 */ /* 0x000fe200078e00ff */
[----:B------:R-:W-:Y:S02]  /*4ee0*/  SHF.R.U32.HI R6, RZ, R6, R15 ;  /* 0x00000006ff067219 */ /* 0x000fe4000001160f */
[----:B------:R-:W-:-:S03]  /*4ef0*/  IADD3 R13, P0, RZ, -R21, RZ ;  /* 0x80000015ff0d7210 */ /* 0x000fc60007f1e0ff */
[----:B------:R-:W1:Y:S02]  /*4f00*/  LDC R12, c[0x0][0x618] ;  /* 0x00018600ff0c7b82 */ /* 0x000e640000000800 */
[----:B------:R-:W-:-:S04]  /*4f10*/  IMAD.X R9, RZ, RZ, ~R6, P0 ;  /* 0x000000ffff097224 */ /* 0x000fc800000e0e06 */
[-C--:B------:R-:W-:Y:S02]  /*4f20*/  IMAD R6, R9, R24.reuse, RZ ;  /* 0x0000001809067224 */ /* 0x080fe400078e02ff */
[----:B------:R-:W2:Y:S01]  /*4f30*/  LDC R14, c[0x0][0x608] ;  /* 0x00018200ff0e7b82 */ /* 0x000ea20000000800 */
[----:B------:R-:W-:-:S04]  /*4f40*/  IMAD.WIDE.U32 R8, R13, R24, R16 ;  /* 0x000000180d087225 */ /* 0x000fc800078e0010 */
[----:B------:R-:W-:-:S03]  /*4f50*/  IMAD R13, R13, R25, R6 ;  /* 0x000000190d0d7224 */ /* 0x000fc600078e0206 */
[----:B------:R-:W3:Y:S01]  /*4f60*/  LDC R27, c[0x0][0x658] ;  /* 0x00019600ff1b7b82 */ /* 0x000ee20000000800 */
[----:B------:R-:W-:Y:S01]  /*4f70*/  IMAD.IADD R9, R9, 0x1, R13 ;  /* 0x0000000109097824 */ /* 0x000fe200078e020d */
[----:B0-----:R-:W-:-:S04]  /*4f80*/  ISETP.NE.U32.AND P0, PT, R28, RZ, PT ;  /* 0x000000ff1c00720c */ /* 0x001fc80003f05070 */
[----:B------:R-:W-:Y:S02]  /*4f90*/  ISETP.NE.AND.EX P0, PT, R29, RZ, PT, P0 ;  /* 0x000000ff1d00720c */ /* 0x000fe40003f05300 */
[----:B------:R-:W0:Y:S01]  /*4fa0*/  LDC R22, c[0x0][0x600] ;  /* 0x00018000ff167b82 */ /* 0x000e220000000800 */
[-CC-:B-1----:R-:W-:Y:S01]  /*4fb0*/  SHF.R.U64 R10, R8, R12.reuse, R9.reuse ;  /* 0x0000000c080a7219 */ /* 0x182fe20000001209 */
[----:B------:R-:W-:Y:S01]  /*4fc0*/  IMAD.MOV.U32 R8, RZ, RZ, -0x1 ;  /* 0xffffffffff087424 */ /* 0x000fe200078e00ff */
[----:B------:R-:W-:-:S05]  /*4fd0*/  SHF.R.U32.HI R9, RZ, R12, R9 ;  /* 0x0000000cff097219 */ /* 0x000fca0000011609 */
[----:B------:R-:W1:Y:S01]  /*4fe0*/  LDC R24, c[0x0][0x648] ;  /* 0x00019200ff187b82 */ /* 0x000e620000000800 */
[-CC-:B--2---:R-:W-:Y:S02]  /*4ff0*/  SHF.R.U64 R23, R10, R14.reuse, R9.reuse ;  /* 0x0000000e0a177219 */ /* 0x184fe40000001209 */
[----:B------:R-:W-:-:S05]  /*5000*/  SHF.R.U32.HI R6, RZ, R14, R9 ;  /* 0x0000000eff067219 */ /* 0x000fca0000011609 */
[----:B------:R-:W2:Y:S01]  /*5010*/  LDC R26, c[0x0][0x638] ;  /* 0x00018e00ff1a7b82 */ /* 0x000ea20000000800 */
[-C--:B---3--:R-:W-:Y:S02]  /*5020*/  SHF.L.U32 R8, R8, R27.reuse, RZ ;  /* 0x0000001b08087219 */ /* 0x088fe400000006ff */
[-CC-:B------:R-:W-:Y:S02]  /*5030*/  SHF.R.U64 R25, R23, R27.reuse, R6.reuse ;  /* 0x0000001b17197219 */ /* 0x180fe40000001206 */
[----:B------:R-:W-:Y:S02]  /*5040*/  LOP3.LUT R32, RZ, R8, RZ, 0x33, !PT ;  /* 0x00000008ff207212 */ /* 0x000fe400078e33ff */
[----:B------:R-:W-:Y:S01]  /*5050*/  SHF.R.U32.HI R9, RZ, R27, R6 ;  /* 0x0000001bff097219 */ /* 0x000fe20000011606 */
[----:B------:R-:W3:Y:S01]  /*5060*/  LDC R31, c[0x0][0x610] ;  /* 0x00018400ff1f7b82 */ /* 0x000ee20000000800 */
[----:B------:R-:W-:Y:S01]  /*5070*/  IMAD.MOV.U32 R8, RZ, RZ, R25 ;  /* 0x000000ffff087224 */ /* 0x000fe200078e0019 */
[----:B------:R-:W-:Y:S06]  /*5080*/  @!P0 BRA `(.L_x_101) ;  /* 0x0000000000288947 */ /* 0x000fec0003800000 */
        /* <DEDUP_REMOVED lines=10> */
.L_x_101:
[----:B------:R-:W-:Y:S02]  /*5130*/  ISETP.NE.AND P0, PT, R2, 0x1, PT ;  /* 0x000000010200780c */ /* 0x000fe40003f05270 */
[----:B-1----:R-:W-:Y:S01]  /*5140*/  SHF.R.U64 R6, R8, R24, R9 ;  /* 0x0000001808067219 */ /* 0x002fe20000001209 */
[----:B0-----:R-:W-:Y:S01]  /*5150*/  VIADD R9, R22, 0xffffffff ;  /* 0xffffffff16097836 */ /* 0x001fe20000000000 */
[----:B------:R-:W-:Y:S02]  /*5160*/  SHF.L.U32 R30, R30, R27, RZ ;  /* 0x0000001b1e1e7219 */ /* 0x000fe400000006ff */
[----:B------:R-:W-:Y:S01]  /*5170*/  LOP3.LUT R5, R23, R32, RZ, 0xc0, !PT ;  /* 0x0000002017057212 */ /* 0x000fe200078ec0ff */
[----:B------:R-:W-:-:S04]  /*5180*/  IMAD.MOV R8, RZ, RZ, -R6 ;  /* 0x000000ffff087224 */ /* 0x000fc800078e0a06 */
[----:B------:R-:W-:Y:S01]  /*5190*/  IMAD R6, R30, R6, R5 ;  /* 0x000000061e067224 */ /* 0x000fe200078e0205 */
[----:B------:R-:W-:Y:S01]  /*51a0*/  LOP3.LUT R5, R10, R9, RZ, 0xc0, !PT ;  /* 0x000000090a057212 */ /* 0x000fe200078ec0ff */
[----:B------:R-:W-:Y:S02]  /*51b0*/  @P0 IMAD R3, R7, R20, R4 ;  /* 0x0000001407030224 */ /* 0x000fe400078e0204 */
[----:B--2---:R-:W-:Y:S02]  /*51c0*/  IMAD R4, R8, R26, R25 ;  /* 0x0000001a08047224 */ /* 0x004fe400078e0219 */
[----:B---3--:R-:W-:Y:S02]  /*51d0*/  IMAD R3, R6, R31, R3 ;  /* 0x0000001f06037224 */ /* 0x008fe400078e0203 */
[----:B------:R-:W-:Y:S02]  /*51e0*/  IMAD R4, R4, R22, R5 ;  /* 0x0000001604047224 */ /* 0x000fe400078e0205 */
[----:B------:R-:W-:-:S02]  /*51f0*/  IMAD.MOV.U32 R8, RZ, RZ, 0x1 ;  /* 0x00000001ff087424 */ /* 0x000fc400078e00ff */
[----:B------:R-:W-:Y:S01]  /*5200*/  IMAD.MOV.U32 R6, RZ, RZ, R21 ;  /* 0x000000ffff067224 */ /* 0x000fe200078e0015 */
[----:B------:R-:W-:Y:S02]  /*5210*/  SEL R13, R4, R3, !P0 ;  /* 0x00000003040d7207 */ /* 0x000fe40004000000 */
[----:B------:R-:W-:-:S07]  /*5220*/  SEL R19, R3, R4, !P0 ;  /* 0x0000000403137207 */ /* 0x000fce0004000000 */
.L_x_99:
[----:B------:R-:W-:-:S08]  /*5230*/  NOP ;  /* 0x0000000000007918 */ /* 0x000fd00000000000 */
[----:B------:R-:W0:-:S00]  /*5240*/  USETMAXREG.DEALLOC.CTAPOOL 0x28 ;  /* 0x00000028000079c8 */ /* 0x000e0000080e0500 */
[----:B0-----:R-:W-:-:S13]  /*5250*/  ISETP.NE.AND P0, PT, R0, RZ, PT ;  /* 0x000000ff0000720c */ /* 0x001fda0003f05270 */
[----:B------:R-:W-:Y:S05]  /*5260*/  @P0 EXIT ;  /* 0x000000000000094d */ /* 0x000fea0003800000 */
[----:B------:R-:W-:Y:S01]  /*5270*/  LOP3.LUT P0, RZ, R8, 0xff, RZ, 0xc0, !PT ;  /* 0x000000ff08ff7812 */ /* 0x000fe2000780c0ff */
[----:B------:R-:W-:Y:S02]  /*5280*/  IMAD.MOV.U32 R10, RZ, RZ, 0x1 ;  /* 0x00000001ff0a7424 */ /* 0x000fe400078e00ff */
[----:B------:R-:W-:-:S10]  /*5290*/  IMAD.MOV.U32 R9, RZ, RZ, RZ ;  /* 0x000000ffff097224 */ /* 0x000fd400078e00ff */
[----:B------:R-:W-:Y:S05]  /*52a0*/  @!P0 BRA `(.L_x_102) ;  /* 0x0000000c009c8947 */ /* 0x000fea0003800000 */
[----:B------:R-:W0:Y:S01]  /*52b0*/  LDC R0, c[0x0][0x28c] ;  /* 0x0000a300ff007b82 */ /* 0x000e220000000800 */
[----:B------:R-:W-:Y:S01]  /*52c0*/  UMOV UR7, 0x1 ;  /* 0x0000000100077882 */ /* 0x000fe20000000000 */
[----:B------:R-:W-:Y:S01]  /*52d0*/  ULDC UR14, c[0x0][0x658] ;  /* 0x00019600000e7ab9 */ /* 0x000fe20000000800 */
[----:B------:R-:W-:Y:S01]  /*52e0*/  UMOV UR6, 0xffffffff ;  /* 0xffffffff00067882 */ /* 0x000fe20000000000 */
[----:B------:R-:W-:Y:S01]  /*52f0*/  BSSY B0, `(.L_x_102) ;  /* 0x00000e2000007945 */ /* 0x000fe20003800000 */
[----:B------:R-:W-:Y:S01]  /*5300*/  USHF.L.U32 UR6, UR6, UR14, URZ ;  /* 0x0000000e06067299 */ /* 0x000fe2000800063f */
[----:B------:R-:W-:Y:S01]  /*5310*/  LOP3.LUT R12, R18, 0x2, RZ, 0xfc, !PT ;  /* 0x00000002120c7812 */ /* 0x000fe200078efcff */
[----:B------:R-:W-:Y:S01]  /*5320*/  IMAD.MOV.U32 R10, RZ, RZ, 0x1 ;  /* 0x00000001ff0a7424 */ /* 0x000fe200078e00ff */
[----:B------:R-:W1:Y:S01]  /*5330*/  S2UR UR5, SR_CgaCtaId ;  /* 0x00000000000579c3 */ /* 0x000e620000008800 */
[----:B------:R-:W-:Y:S01]  /*5340*/  IMAD.MOV.U32 R9, RZ, RZ, RZ ;  /* 0x000000ffff097224 */ /* 0x000fe200078e00ff */
[----:B------:R-:W-:Y:S01]  /*5350*/  ULDC UR13, c[0x0][0x600] ;  /* 0x00018000000d7ab9 */ /* 0x000fe20000000800 */
[----:B------:R-:W-:Y:S01]  /*5360*/  UMOV UR29, 0x55 ;  /* 0x00000055001d7882 */ /* 0x000fe20000000000 */
[----:B------:R-:W-:-:S02]  /*5370*/  UIADD3 UR13, UR13, -0x1, URZ ;  /* 0xffffffff0d0d7890 */ /* 0x000fc4000fffe03f */
[----:B------:R-:W-:Y:S02]  /*5380*/  USHF.L.U32 UR14, UR7, UR14, URZ ;  /* 0x0000000e070e7299 */ /* 0x000fe4000800063f */
[----:B------:R-:W-:Y:S01]  /*5390*/  ULOP3.LUT UR22, URZ, UR6, URZ, 0x33, !UPT ;  /* 0x000000063f167292 */ /* 0x000fe2000f8e333f */
[----:B------:R-:W-:Y:S01]  /*53a0*/  ULDC.64 UR42, c[0x0][0x198] ;  /* 0x00006600002a7ab9 */ /* 0x000fe20000000a00 */
[----:B0-----:R-:W-:-:S05]  /*53b0*/  VIADD R0, R0, 0x3f ;  /* 0x0000003f00007836 */ /* 0x001fca0000000000 */
[----:B------:R-:W-:Y:S01]  /*53c0*/  SHF.R.S32.HI R3, RZ, 0x1f, R0 ;  /* 0x0000001fff037819 */ /* 0x000fe20000011400 */
[----:B-1----:R-:W-:-:S03]  /*53d0*/  ULOP3.LUT UR4, UR5, 0x1, URZ, 0xc0, !UPT ;  /* 0x0000000105047892 */ /* 0x002fc6000f8ec03f */
[----:B------:R-:W-:Y:S01]  /*53e0*/  LEA.HI R3, R3, R0, RZ, 0x6 ;  /* 0x0000000003037211 */ /* 0x000fe200078f30ff */
[----:B------:R-:W-:Y:S01]  /*53f0*/  USHF.R.U32.HI UR31, URZ, 0x1, UR5 ;  /* 0x000000013f1f7899 */ /* 0x000fe20008011605 */
[----:B------:R-:W-:Y:S01]  /*5400*/  IMAD.MOV.U32 R0, RZ, RZ, 0x1 ;  /* 0x00000001ff007424 */ /* 0x000fe200078e00ff */
[----:B------:R-:W-:Y:S01]  /*5410*/  USHF.L.U32 UR15, UR5, 0x5, URZ ;  /* 0x00000005050f7899 */ /* 0x000fe2000800063f */
[--C-:B------:R-:W-:Y:S01]  /*5420*/  SHF.R.S32.HI R8, RZ, 0x6, R3.reuse ;  /* 0x00000006ff087819 */ /* 0x100fe20000011403 */
[----:B------:R-:W-:Y:S02]  /*5430*/  USHF.L.U32 UR21, UR5, 0xa, URZ ;  /* 0x0000000a05157899 */ /* 0x000fe4000800063f */
[----:B------:R-:W-:Y:S01]  /*5440*/  ULOP3.LUT UR5, UR5, 0xfffffffe, URZ, 0xc0, !UPT ;  /* 0xfffffffe05057892 */ /* 0x000fe2000f8ec03f */
[----:B------:R-:W-:Y:S01]  /*5450*/  PRMT R3, R0, 0x7610, R3 ;  /* 0x0000761000037816 */ /* 0x000fe20000000003 */
[----:B------:R-:W-:Y:S01]  /*5460*/  UISETP.GT.U32.AND UP0, UPT, UR4, 0xffff, UPT ;  /* 0x0000ffff0400788c */ /* 0x000fe2000bf04070 */
[----:B------:R-:W-:Y:S01]  /*5470*/  VIADD R0, R8, 0x1 ;  /* 0x0000000108007836 */ /* 0x000fe20000000000 */
[----:B------:R-:W-:-:S02]  /*5480*/  USHF.L.U32 UR23, UR7, UR5, URZ ;  /* 0x0000000507177299 */ /* 0x000fc4000800063f */
[----:B------:R-:W-:Y:S02]  /*5490*/  ULOP3.LUT UR5, UR5, 0x1, URZ, 0xfc, !UPT ;  /* 0x0000000105057892 */ /* 0x000fe4000f8efc3f */
[----:B------:R-:W-:Y:S02]  /*54a0*/  USEL UR4, UR4, 0xffff, !UP0 ;  /* 0x0000ffff04047887 */ /* 0x000fe4000c000000 */
[----:B------:R-:W-:Y:S02]  /*54b0*/  USHF.L.U32 UR5, UR7, UR5, URZ ;  /* 0x0000000507057299 */ /* 0x000fe4000800063f */
[----:B------:R-:W-:Y:S02]  /*54c0*/  ULOP3.LUT UR4, UR4, 0xffff, URZ, 0xc0, !UPT ;  /* 0x0000ffff04047892 */ /* 0x000fe4000f8ec03f */
[----:B------:R-:W-:Y:S02]  /*54d0*/  ULOP3.LUT UR15, UR15, 0x20, URZ, 0xc0, !UPT ;  /* 0x000000200f0f7892 */ /* 0x000fe4000f8ec03f */
[----:B------:R-:W-:-:S02]  /*54e0*/  ULOP3.LUT UR21, UR21, 0x400, URZ, 0xc0, !UPT ;  /* 0x0000040015157892 */ /* 0x000fc4000f8ec03f */
[----:B------:R-:W-:Y:S02]  /*54f0*/  ULOP3.LUT UR23, UR23, UR5, URZ, 0xfc, !UPT ;  /* 0x0000000517177292 */ /* 0x000fe4000f8efc3f */
[----:B------:R-:W-:-:S12]  /*5500*/  USHF.L.U32 UR29, UR29, UR4, URZ ;  /* 0x000000041d1d7299 */ /* 0x000fd8000800063f */
.L_x_113:
[----:B------:R-:W-:-:S03]  /*5510*/  UMOV UR4, 0xffffffff ;  /* 0xffffffff00047882 */ /* 0x000fc60000000000 */
[----:B------:R-:W-:Y:S05]  /*5520*/  BRA.DIV UR4, `(.L_x_103) ;  /* 0x0000000e04e47947 */ /* 0x000fea000b800000 */
[----:B------:R-:W-:-:S13]  /*5530*/  ELECT P6, URZ, PT ;  /* 0x00000000003f782f */ /* 0x000fda00038c0000 */
.L_x_124:
[----:B------:R-:W0:Y:S01]  /*5540*/  LDC R4, c[0x0][0x28c] ;  /* 0x0000a300ff047b82 */ /* 0x000e220000000800 */
[----:B------:R-:W-:Y:S01]  /*5550*/  BSSY B1, `(.L_x_104) ;  /* 0x0000048000017945 */ /* 0x000fe20003800000 */
[----:B0-----:R-:W-:-:S13]  /*5560*/  ISETP.LT.OR P6, PT, R4, 0x1, !P6 ;  /* 0x000000010400780c */ /* 0x001fda00077c1670 */
[----:B------:R-:W-:Y:S05]  /*5570*/  @P6 BRA `(.L_x_105) ;  /* 0x0000000400146947 */ /* 0x000fea0003800000 */
[----:B------:R-:W-:Y:S01]  /*5580*/  LEA R19, R19, UR31, 0x2 ;  /* 0x0000001f13137c11 */ /* 0x000fe2000f8e10ff */
[----:B------:R-:W-:Y:S01]  /*5590*/  IMAD.MOV.U32 R21, RZ, RZ, RZ ;  /* 0x000000ffff157224 */ /* 0x000fe200078e00ff */
[----:B------:R-:W-:Y:S01]  /*55a0*/  LEA R15, R13, UR15, 0x6 ;  /* 0x0000000f0d0f7c11 */ /* 0x000fe2000f8e30ff */
[----:B------:R-:W-:Y:S02]  /*55b0*/  IMAD.MOV.U32 R4, RZ, RZ, R0 ;  /* 0x000000ffff047224 */ /* 0x000fe400078e0000 */
[----:B------:R-:W-:Y:S02]  /*55c0*/  IMAD.MOV.U32 R5, RZ, RZ, R10 ;  /* 0x000000ffff057224 */ /* 0x000fe400078e000a */
[----:B------:R-:W-:Y:S02]  /*55d0*/  IMAD.MOV.U32 R7, RZ, RZ, R9 ;  /* 0x000000ffff077224 */ /* 0x000fe400078e0009 */
[----:B------:R-:W-:-:S07]  /*55e0*/  IMAD.SHL.U32 R19, R19, 0x20, RZ ;  /* 0x0000002013137824 */ /* 0x000fce00078e00ff */
.L_x_108:
[----:B------:R-:W0:Y:S01]  /*55f0*/  S2R R14, SR_CgaCtaId ;  /* 0x00000000000e7919 */ /* 0x000e220000008800 */
[----:B------:R-:W-:Y:S02]  /*5600*/  MOV R13, 0x400 ;  /* 0x00000400000d7802 */ /* 0x000fe40000000f00 */
[----:B------:R-:W-:Y:S02]  /*5610*/  ISETP.NE.AND P1, PT, R11, RZ, PT ;  /* 0x000000ff0b00720c */ /* 0x000fe40003f25270 */
[----:B0-----:R-:W-:Y:S02]  /*5620*/  LEA R22, R14, R13, 0x18 ;  /* 0x0000000d0e167211 */ /* 0x001fe400078ec0ff */
[----:B------:R-:W-:-:S09]  /*5630*/  SHF.L.U32 R13, R5, 0x1f, RZ ;  /* 0x0000001f050d7819 */ /* 0x000fd200000006ff */
[----:B------:R-:W0:Y:S01]  /*5640*/  @!P1 LDC R14, c[0x0][0x500] ;  /* 0x00014000ff0e9b82 */ /* 0x000e220000000800 */
[----:B------:R-:W-:-:S04]  /*5650*/  IMAD R20, R7, 0x8, R22 ;  /* 0x0000000807147824 */ /* 0x000fc800078e0216 */
[----:B------:R-:W1:Y:S02]  /*5660*/  SYNCS.PHASECHK.TRANS64.TRYWAIT P0, [R20+URZ+0x20], R13 ;  /* 0x0000200d140075a7 */ /* 0x000e64000800017f */
[----:B-1----:R-:W-:Y:S05]  /*5670*/  @!P0 BRA `(.L_x_106) ;  /* 0x0000000c00b08947 */ /* 0x002fea0003800000 */
.L_x_125:
[----:B-1----:R-:W-:Y:S01]  /*5680*/  PRMT R13, R12, 0x9910, RZ ;  /* 0x000099100c0d7816 */ /* 0x002fe200000000ff */
[----:B0-----:R0:W-:Y:S03]  /*5690*/  @!P1 SYNCS.ARRIVE.TRANS64 RZ, [R20+URZ], R14 ;  /* 0x0000000e14ff99a7 */ /* 0x0011e6000800003f */
[----:B------:R-:W-:-:S13]  /*56a0*/  ISETP.NE.AND P0, PT, R13, 0x2, PT ;  /* 0x000000020d00780c */ /* 0x000fda0003f05270 */
[----:B0-----:R-:W-:Y:S05]  /*56b0*/  @P0 BRA `(.L_x_107) ;  /* 0x0000000000040947 */ /* 0x001fea0003800000 */
[----:B------:R-:W-:Y:S01]  /*56c0*/  BPT.TRAP 0x1 ;  /* 0x000000040000795c */ /* 0x000fe20000300000 */
.L_x_107:
[C---:B------:R-:W-:Y:S01]  /*56d0*/  LEA R13, R7.reuse, UR31, 0x3 ;  /* 0x0000001f070d7c11 */ /* 0x040fe2000f8e18ff */
[----:B------:R-:W-:Y:S01]  /*56e0*/  VIADD R4, R4, 0xffffffff ;  /* 0xffffffff04047836 */ /* 0x000fe20000000000 */
[----:B------:R-:W-:Y:S01]  /*56f0*/  LEA R14, R7, UR21, 0xc ;  /* 0x00000015070e7c11 */ /* 0x000fe2000f8e60ff */
[----:B------:R-:W-:Y:S01]  /*5700*/  UIADD3 UR4, UP0, UR42, 0xf0, URZ ;  /* 0x000000f02a047890 */ /* 0x000fe2000ff1e03f */
[----:B------:R-:W-:Y:S01]  /*5710*/  R2UR UR34, R21 ;  /* 0x00000000152272ca */ /* 0x000fe200000e0000 */
[----:B------:R-:W-:Y:S01]  /*5720*/  IMAD.SHL.U32 R13, R13, 0x400, RZ ;  /* 0x000004000d0d7824 */ /* 0x000fe200078e00ff */
[----:B------:R-:W-:Y:S01]  /*5730*/  R2UR UR33, R20 ;  /* 0x00000000142172ca */ /* 0x000fe200000e0000 */
[--C-:B------:R-:W-:Y:S01]  /*5740*/  IMAD R14, R14, 0x4, R22.reuse ;  /* 0x000000040e0e7824 */ /* 0x100fe200078e0216 */
[----:B------:R-:W-:Y:S01]  /*5750*/  R2UR UR36, R6 ;  /* 0x00000000062472ca */ /* 0x000fe200000e0000 */
[----:B------:R-:W-:Y:S01]  /*5760*/  IMAD R13, R13, 0x4, R22 ;  /* 0x000000040d0d7824 */ /* 0x000fe200078e0216 */
[----:B------:R-:W-:Y:S01]  /*5770*/  R2UR UR35, R19 ;  /* 0x00000000132372ca */ /* 0x000fe200000e0000 */
[----:B------:R-:W-:Y:S01]  /*5780*/  UIADD3 UR44, UP1, UR42, 0x1f0, URZ ;  /* 0x000001f02a2c7890 */ /* 0x000fe2000ff3e03f */
[----:B------:R-:W-:Y:S01]  /*5790*/  R2UR UR8, R14 ;  /* 0x000000000e0872ca */ /* 0x000fe200000e0000 */
[----:B------:R-:W-:Y:S01]  /*57a0*/  UIADD3.X UR5, URZ, UR43, URZ, UP0, !UPT ;  /* 0x0000002b3f057290 */ /* 0x000fe200087fe43f */
[----:B------:R-:W-:Y:S01]  /*57b0*/  R2UR UR24, R13 ;  /* 0x000000000d1872ca */ /* 0x000fe200000e0000 */
[----:B------:R-:W-:Y:S01]  /*57c0*/  UPRMT UR30, URZ, 0x5410, UR29 ;  /* 0x000054103f1e7896 */ /* 0x000fe2000800001d */
[----:B------:R-:W-:Y:S01]  /*57d0*/  R2UR UR19, R15 ;  /* 0x000000000f1372ca */ /* 0x000fe200000e0000 */
[----:B------:R-:W-:Y:S01]  /*57e0*/  UIADD3 UR26, UR34, 0x20, URZ ;  /* 0x00000020221a7890 */ /* 0x000fe2000fffe03f */
[----:B------:R-:W-:Y:S01]  /*57f0*/  ISETP.GT.AND P1, PT, R4, 0x1, PT ;  /* 0x000000010400780c */ /* 0x000fe20003f24270 */
[----:B------:R-:W-:Y:S01]  /*5800*/  UIADD3.X UR45, URZ, UR43, URZ, UP1, !UPT ;  /* 0x0000002b3f2d7290 */ /* 0x000fe20008ffe43f */
[----:B------:R-:W-:Y:S01]  /*5810*/  VIADD R7, R7, 0x1 ;  /* 0x0000000107077836 */ /* 0x000fe20000000000 */
[----:B------:R-:W-:Y:S01]  /*5820*/  UPRMT UR37, URZ, 0x5410, UR23 ;  /* 0x000054103f257896 */ /* 0x000fe20008000017 */
[----:B------:R-:W-:Y:S01]  /*5830*/  VIADD R21, R21, 0x40 ;  /* 0x0000004015157836 */ /* 0x000fe20000000000 */
[----:B------:R-:W-:Y:S01]  /*5840*/  UMOV UR6, 0x0 ;  /* 0x0000000000067882 */ /* 0x000fe20000000000 */
[----:B------:R-:W-:Y:S01]  /*5850*/  UMOV UR7, 0x10000000 ;  /* 0x1000000000077882 */ /* 0x000fe20000000000 */
[----:B------:R-:W-:Y:S01]  /*5860*/  UIADD3 UR16, UR8, 0x20100, URZ ;  /* 0x0002010008107890 */ /* 0x000fe2000fffe03f */
[----:B------:R-:W-:Y:S01]  /*5870*/  ISETP.NE.AND P0, PT, R7, 0x4, PT ;  /* 0x000000040700780c */ /* 0x000fe20003f05270 */
[----:B------:R-:W-:-:S02]  /*5880*/  UIADD3 UR32, UR24, 0x100, URZ ;  /* 0x0000010018207890 */ /* 0x000fc4000fffe03f */
[----:B------:R-:W-:Y:S01]  /*5890*/  UIADD3 UR24, UR24, 0x4100, URZ ;  /* 0x0000410018187890 */ /* 0x000fe2000fffe03f */
[----:B------:R-:W-:Y:S01]  /*58a0*/  SEL R14, RZ, 0x1, P0 ;  /* 0x00000001ff0e7807 */ /* 0x000fe20000000000 */
[----:B------:R-:W-:Y:S01]  /*58b0*/  UIADD3 UR8, UR8, 0x22100, URZ ;  /* 0x0002210008087890 */ /* 0x000fe2000fffe03f */
[----:B------:R-:W-:Y:S01]  /*58c0*/  SEL R7, R7, RZ, P0 ;  /* 0x000000ff07077207 */ /* 0x000fe20000000000 */
[----:B------:R-:W-:Y:S01]  /*58d0*/  UMOV UR25, UR33 ;  /* 0x0000002100197c82 */ /* 0x000fe20008000000 */
[----:B------:R-:W-:Y:S01]  /*58e0*/  UMOV UR28, UR36 ;  /* 0x00000024001c7c82 */ /* 0x000fe20008000000 */
[----:B------:R-:W-:Y:S01]  /*58f0*/  UMOV UR27, UR35 ;  /* 0x00000023001b7c82 */ /* 0x000fe20008000000 */
[----:B------:R-:W-:Y:S01]  /*5900*/  UMOV UR17, UR33 ;  /* 0x0000002100117c82 */ /* 0x000fe20008000000 */
[----:B------:R-:W-:Y:S01]  /*5910*/  UMOV UR18, UR34 ;  /* 0x0000002200127c82 */ /* 0x000fe20008000000 */
[----:B------:R-:W-:Y:S01]  /*5920*/  UMOV UR20, UR36 ;  /* 0x0000002400147c82 */ /* 0x000fe20008000000 */
[----:B------:R0:W-:Y:S01]  /*5930*/  UTMALDG.3D.MULTICAST [UR32], [UR4], UR30, desc[UR6] ;  /* 0x00000620040073b4 */ /* 0x0001e2000801181e */
[----:B------:R-:W-:Y:S01]  /*5940*/  UMOV UR9, UR33 ;  /* 0x0000002100097c82 */ /* 0x000fe20008000000 */
[----:B------:R-:W-:Y:S01]  /*5950*/  UMOV UR11, UR19 ;  /* 0x00000013000b7c82 */ /* 0x000fe20008000000 */
[----:B------:R-:W-:Y:S01]  /*5960*/  UMOV UR12, UR36 ;  /* 0x00000024000c7c82 */ /* 0x000fe20008000000 */
[----:B------:R-:W-:Y:S01]  /*5970*/  UMOV UR10, UR26 ;  /* 0x0000001a000a7c82 */ /* 0x000fe20008000000 */
[----:B------:R-:W-:Y:S01]  /*5980*/  LOP3.LUT R5, R5, R14, RZ, 0x3c, !PT ;  /* 0x0000000e05057212 */ /* 0x000fe200078e3cff */
[----:B------:R0:W-:Y:S01]  /*5990*/  UTMALDG.3D.MULTICAST [UR24], [UR4], UR30, desc[UR6] ;  /* 0x00000618040073b4 */ /* 0x0001e2000801181e */
[----:B------:R0:W-:Y:S01]  /*59a0*/  UTMALDG.3D.MULTICAST [UR16], [UR44], UR37, desc[UR6] ;  /* 0x000006102c0073b4 */ /* 0x0001e20008011825 */
[----:B------:R0:W-:Y:S02]  /*59b0*/  UTMALDG.3D.MULTICAST [UR8], [UR44], UR37, desc[UR6] ;  /* 0x000006082c0073b4 */ /* 0x0001e40008011825 */
[----:B0-----:R-:W-:Y:S05]  /*59c0*/  @P1 BRA `(.L_x_108) ;  /* 0xfffffffc00081947 */ /* 0x001fea000383ffff */
.L_x_105:
[----:B------:R-:W-:Y:S05]  /*59d0*/  BSYNC B1 ;  /* 0x0000000000017941 */ /* 0x000fea0003800000 */
.L_x_104:
[----:B------:R-:W-:Y:S01]  /*59e0*/  LOP3.LUT P1, RZ, R3, 0xff, RZ, 0xc0, !PT ;  /* 0x000000ff03ff7812 */ /* 0x000fe2000782c0ff */
[----:B------:R-:W-:Y:S01]  /*59f0*/  IMAD.IADD R9, R8, 0x1, R9 ;  /* 0x0000000108097824 */ /* 0x000fe200078e0209 */
[----:B------:R-:W-:Y:S01]  /*5a00*/  IADD3 R16, P2, R16, UR38, RZ ;  /* 0x0000002610107c10 */ /* 0x000fe2000ff5e0ff */
[----:B------:R-:W-:Y:S01]  /*5a10*/  ULDC.64 UR4, c[0x0][0x650] ;  /* 0x0001940000047ab9 */ /* 0x000fe20000000a00 */
[----:B------:R-:W-:Y:S01]  /*5a20*/  BSSY B1, `(.L_x_109) ;  /* 0x000006c000017945 */ /* 0x000fe20003800000 */
[----:B------:R-:W-:Y:S01]  /*5a30*/  IMAD.MOV.U32 R19, RZ, RZ, -0x1 ;  /* 0xffffffffff137424 */ /* 0x000fe200078e00ff */
[----:B------:R-:W-:Y:S01]  /*5a40*/  SHF.R.U32.HI R3, RZ, 0x2, R9 ;  /* 0x00000002ff037819 */ /* 0x000fe20000011609 */
[----:B------:R-:W-:Y:S01]  /*5a50*/  IMAD.MOV.U32 R13, RZ, RZ, -0x1 ;  /* 0xffffffffff0d7424 */ /* 0x000fe200078e00ff */
[----:B------:R-:W-:Y:S01]  /*5a60*/  ISETP.GT.U32.AND P0, PT, R9, 0x3, PT ;  /* 0x000000030900780c */ /* 0x000fe20003f04070 */
[----:B------:R-:W-:Y:S01]  /*5a70*/  IMAD.MOV.U32 R6, RZ, RZ, -0x1 ;  /* 0xffffffffff067424 */ /* 0x000fe200078e00ff */
[----:B------:R-:W-:-:S02]  /*5a80*/  LOP3.LUT R3, R3, 0x1, RZ, 0xc0, !PT ;  /* 0x0000000103037812 */ /* 0x000fc400078ec0ff */
[----:B------:R-:W-:Y:S01]  /*5a90*/  ISETP.LT.U32.AND P0, PT, R8, 0x4, P0 ;  /* 0x000000040800780c */ /* 0x000fe20000701070 */
[----:B------:R-:W0:Y:S01]  /*5aa0*/  @P1 S2R R5, SR_CgaCtaId ;  /* 0x0000000000051919 */ /* 0x000e220000008800 */
[----:B------:R-:W-:Y:S02]  /*5ab0*/  @P1 MOV R4, 0x400 ;  /* 0x0000040000041802 */ /* 0x000fe40000000f00 */
[----:B------:R-:W-:Y:S02]  /*5ac0*/  IADD3.X R17, R17, UR41, RZ, P2, !PT ;  /* 0x0000002911117c10 */ /* 0x000fe400097fe4ff */
[----:B------:R-:W-:Y:S02]  /*5ad0*/  ISETP.GE.U32.AND P2, PT, R16, UR4, PT ;  /* 0x0000000410007c0c */ /* 0x000fe4000bf46070 */
[----:B------:R-:W-:Y:S02]  /*5ae0*/  LOP3.LUT R9, R9, 0x3, RZ, 0xc0, !PT ;  /* 0x0000000309097812 */ /* 0x000fe400078ec0ff */
[----:B0-----:R-:W-:-:S04]  /*5af0*/  @P1 LEA R4, R5, R4, 0x18 ;  /* 0x0000000405041211 */ /* 0x001fc800078ec0ff */
[----:B------:R0:W-:Y:S01]  /*5b00*/  @P1 SYNCS.ARRIVE.TRANS64.A1T0 RZ, [R4+URZ+0x58], RZ ;  /* 0x000058ff04ff19a7 */ /* 0x0001e2000810003f */
[----:B------:R-:W-:Y:S02]  /*5b10*/  ISETP.NE.U32.AND P1, PT, R3, 0x1, PT ;  /* 0x000000010300780c */ /* 0x000fe40003f25070 */
[----:B------:R-:W-:Y:S02]  /*5b20*/  SEL R3, RZ, 0x1, !P0 ;  /* 0x00000001ff037807 */ /* 0x000fe40004000000 */
[----:B------:R-:W-:Y:S02]  /*5b30*/  ISETP.GE.U32.AND.EX P0, PT, R17, UR5, PT, P2 ;  /* 0x0000000511007c0c */ /* 0x000fe4000bf06120 */
[----:B------:R-:W-:-:S04]  /*5b40*/  ISETP.GT.U32.AND P1, PT, R8, 0x3, !P1 ;  /* 0x000000030800780c */ /* 0x000fc80004f24070 */
[----:B0-----:R-:W-:-:S04]  /*5b50*/  SEL R4, RZ, 0x1, !P1 ;  /* 0x00000001ff047807 */ /* 0x001fc80004800000 */
[--C-:B------:R-:W-:Y:S02]  /*5b60*/  LOP3.LUT R10, R4, R10, R3.reuse, 0x96, !PT ;  /* 0x0000000a040a7212 */ /* 0x100fe400078e9603 */
[----:B------:R-:W-:Y:S02]  /*5b70*/  PRMT R4, RZ, 0x7610, R4 ;  /* 0x00007610ff047816 */ /* 0x000fe40000000004 */
[----:B------:R-:W-:Y:S01]  /*5b80*/  PRMT R3, RZ, 0x7610, R3 ;  /* 0x00007610ff037816 */ /* 0x000fe20000000003 */
[----:B------:R-:W-:Y:S06]  /*5b90*/  @P0 BRA `(.L_x_110) ;  /* 0x0000000400500947 */ /* 0x000fec0003800000 */
[----:B------:R-:W0:Y:S01]  /*5ba0*/  S2R R15, SR_CTAID.X ;  /* 0x00000000000f7919 */ /* 0x000e220000002500 */
[----:B------:R-:W-:Y:S01]  /*5bb0*/  ULDC.64 UR4, c[0x0][0x628] ;  /* 0x00018a0000047ab9 */ /* 0x000fe20000000a00 */
[----:B------:R-:W1:Y:S01]  /*5bc0*/  LDC R20, c[0x0][0x144] ;  /* 0x00005100ff147b82 */ /* 0x000e620000000800 */
[----:B------:R-:W-:Y:S01]  /*5bd0*/  ISETP.NE.U32.AND P0, PT, RZ, UR4, PT ;  /* 0x00000004ff007c0c */ /* 0x000fe2000bf05070 */
[----:B------:R-:W2:Y:S01]  /*5be0*/  S2R R13, SR_CTAID.Y ;  /* 0x00000000000d7919 */ /* 0x000ea20000002600 */
[----:B------:R-:W-:Y:S01]  /*5bf0*/  ULDC UR6, c[0x0][0x150] ;  /* 0x0000540000067ab9 */ /* 0x000fe20000000800 */
[----:B------:R-:W-:Y:S01]  /*5c00*/  ULDC UR7, c[0x0][0x630] ;  /* 0x00018c0000077ab9 */ /* 0x000fe20000000800 */
[----:B------:R-:W-:Y:S01]  /*5c10*/  ISETP.NE.AND.EX P0, PT, RZ, UR5, PT, P0 ;  /* 0x00000005ff007c0c */ /* 0x000fe2000bf05300 */
[----:B------:R-:W-:Y:S01]  /*5c20*/  IMAD.MOV.U32 R4, RZ, RZ, R16 ;  /* 0x000000ffff047224 */ /* 0x000fe200078e0010 */
[----:B0-----:R-:W-:-:S05]  /*5c30*/  I2FP.F32.U32 R5, R15 ;  /* 0x0000000f00057245 */ /* 0x001fca0000201000 */
[----:B------:R-:W-:Y:S01]  /*5c40*/  FMUL R21, R5, UR6 ;  /* 0x0000000605157c20 */ /* 0x000fe20008400000 */
[----:B------:R-:W-:-:S05]  /*5c50*/  IMAD.MOV.U32 R5, RZ, RZ, R17 ;  /* 0x000000ffff057224 */ /* 0x000fca00078e0011 */
[----:B--2---:R-:W-:Y:S05]  /*5c60*/  @!P0 BRA `(.L_x_111) ;  /* 0x0000000000288947 */ /* 0x004fea0003800000 */
[----:B------:R-:W-:Y:S02]  /*5c70*/  ULDC UR6, c[0x0][0x634] ;  /* 0x00018d0000067ab9 */ /* 0x000fe40000000800 */
[----:B------:R-:W-:-:S05]  /*5c80*/  IADD3 R5, P0, R16, UR6, RZ ;  /* 0x0000000610057c10 */ /* 0x000fca000ff1e0ff */
[----:B------:R-:W-:-:S04]  /*5c90*/  IMAD.X R19, RZ, RZ, R17, P0 ;  /* 0x000000ffff137224 */ /* 0x000fc800000e0611 */
[----:B------:R-:W-:-:S04]  /*5ca0*/  IMAD.WIDE.U32 R6, R19, UR4, RZ ;  /* 0x0000000413067c25 */ /* 0x000fc8000f8e00ff */
[----:B------:R-:W-:-:S04]  /*5cb0*/  IMAD.WIDE.U32 R6, P0, R5, UR5, R6 ;  /* 0x0000000505067c25 */ /* 0x000fc8000f800006 */
[----:B------:R-:W-:-:S04]  /*5cc0*/  IMAD.WIDE.U32 R4, R5, UR4, RZ ;  /* 0x0000000405047c25 */ /* 0x000fc8000f8e00ff */
[----:B------:R-:W-:Y:S01]  /*5cd0*/  IMAD.MOV.U32 R4, RZ, RZ, R7 ;  /* 0x000000ffff047224 */ /* 0x000fe200078e0007 */
[----:B------:R-:W-:Y:S01]  /*5ce0*/  IADD3 RZ, P1, R5, R6, RZ ;  /* 0x0000000605ff7210 */ /* 0x000fe20007f3e0ff */
[----:B------:R-:W-:-:S04]  /*5cf0*/  IMAD.X R5, RZ, RZ, RZ, P0 ;  /* 0x000000ffff057224 */ /* 0x000fc800000e06ff */
[----:B------:R-:W-:-:S08]  /*5d00*/  IMAD.WIDE.U32.X R4, R19, UR5, R4, P1 ;  /* 0x0000000513047c25 */ /* 0x000fd000088e0404 */
.L_x_111:
[--C-:B------:R-:W-:Y:S01]  /*5d10*/  SHF.R.U64 R14, R4, UR7, R5.reuse ;  /* 0x00000007040e7c19 */ /* 0x100fe20008001205 */
[----:B------:R-:W0:Y:S01]  /*5d20*/  F2I.U32.TRUNC.NTZ R21, R21 ;  /* 0x0000001500157305 */ /* 0x000e22000020f000 */
[----:B------:R-:W-:Y:S01]  /*5d30*/  SHF.R.U32.HI R4, RZ, UR7, R5 ;  /* 0x00000007ff047c19 */ /* 0x000fe20008011605 */
[----:B------:R-:W-:Y:S01]  /*5d40*/  ULDC.64 UR4, c[0x0][0x620] ;  /* 0x0001880000047ab9 */ /* 0x000fe20000000a00 */
[----:B------:R-:W-:Y:S01]  /*5d50*/  IADD3 R7, P0, RZ, -R14, RZ ;  /* 0x8000000eff077210 */ /* 0x000fe20007f1e0ff */
[----:B------:R-:W-:Y:S01]  /*5d60*/  ULDC.64 UR6, c[0x0][0x640] ;  /* 0x0001900000067ab9 */ /* 0x000fe20000000a00 */
[----:B------:R-:W2:Y:S03]  /*5d70*/  LDC R22, c[0x0][0x148] ;  /* 0x00005200ff167b82 */ /* 0x000ea60000000800 */
[----:B------:R-:W-:Y:S01]  /*5d80*/  IMAD.X R4, RZ, RZ, ~R4, P0 ;  /* 0x000000ffff047224 */ /* 0x000fe200000e0e04 */
[----:B------:R-:W-:-:S03]  /*5d90*/  ISETP.NE.U32.AND P0, PT, RZ, UR6, PT ;  /* 0x00000006ff007c0c */ /* 0x000fc6000bf05070 */
[----:B------:R-:W-:Y:S01]  /*5da0*/  IMAD R6, R4, UR4, RZ ;  /* 0x0000000404067c24 */ /* 0x000fe2000f8e02ff */
[----:B------:R-:W-:Y:S01]  /*5db0*/  ISETP.NE.AND.EX P0, PT, RZ, UR7, PT, P0 ;  /* 0x00000007ff007c0c */ /* 0x000fe2000bf05300 */
[----:B------:R-:W-:Y:S01]  /*5dc0*/  IMAD.WIDE.U32 R4, R7, UR4, R16 ;  /* 0x0000000407047c25 */ /* 0x000fe2000f8e0010 */
[----:B------:R-:W-:-:S03]  /*5dd0*/  ULDC UR4, c[0x0][0x618] ;  /* 0x0001860000047ab9 */ /* 0x000fc60000000800 */
[----:B------:R-:W-:Y:S01]  /*5de0*/  IMAD R7, R7, UR5, R6 ;  /* 0x0000000507077c24 */ /* 0x000fe2000f8e0206 */
[----:B------:R-:W-:Y:S01]  /*5df0*/  ULDC UR5, c[0x0][0x154] ;  /* 0x0000550000057ab9 */ /* 0x000fe20000000800 */
[----:B0-----:R-:W-:Y:S02]  /*5e00*/  IMAD.MOV R6, RZ, RZ, -R21 ;  /* 0x000000ffff067224 */ /* 0x001fe400078e0a15 */
[----:B------:R-:W-:Y:S02]  /*5e10*/  IMAD.IADD R5, R5, 0x1, R7 ;  /* 0x0000000105057824 */ /* 0x000fe400078e0207 */
[----:B-1----:R-:W-:Y:S01]  /*5e20*/  IMAD R15, R20, R6, R15 ;  /* 0x00000006140f7224 */ /* 0x002fe200078e020f */
[----:B------:R-:W-:Y:S02]  /*5e30*/  I2FP.F32.U32 R6, R13 ;  /* 0x0000000d00067245 */ /* 0x000fe40000201000 */
[--C-:B------:R-:W-:Y:S02]  /*5e40*/  SHF.R.U64 R19, R4, UR4, R5.reuse ;  /* 0x0000000404137c19 */ /* 0x100fe40008001205 */
[----:B------:R-:W-:Y:S01]  /*5e50*/  SHF.R.U32.HI R4, RZ, UR4, R5 ;  /* 0x00000004ff047c19 */ /* 0x000fe20008011605 */
[----:B------:R-:W-:Y:S01]  /*5e60*/  FMUL R6, R6, UR5 ;  /* 0x0000000506067c20 */ /* 0x000fe20008400000 */
[----:B------:R-:W-:-:S02]  /*5e70*/  ULDC UR4, c[0x0][0x608] ;  /* 0x0001820000047ab9 */ /* 0x000fc40000000800 */
[--C-:B------:R-:W-:Y:S01]  /*5e80*/  SHF.R.U64 R21, R19, UR4, R4.reuse ;  /* 0x0000000413157c19 */ /* 0x100fe20008001204 */
[----:B------:R0:W1:Y:S01]  /*5e90*/  F2I.U32.TRUNC.NTZ R24, R6 ;  /* 0x0000000600187305 */ /* 0x000062000020f000 */
[----:B------:R-:W-:Y:S01]  /*5ea0*/  SHF.R.U32.HI R4, RZ, UR4, R4 ;  /* 0x00000004ff047c19 */ /* 0x000fe20008011604 */
[----:B------:R-:W-:-:S03]  /*5eb0*/  ULDC UR4, c[0x0][0x658] ;  /* 0x0001960000047ab9 */ /* 0x000fc60000000800 */
[--C-:B------:R-:W-:Y:S02]  /*5ec0*/  SHF.R.U64 R20, R21, UR4, R4.reuse ;  /* 0x0000000415147c19 */ /* 0x100fe40008001204 */
[----:B------:R-:W-:-:S03]  /*5ed0*/  SHF.R.U32.HI R23, RZ, UR4, R4 ;  /* 0x00000004ff177c19 */ /* 0x000fc60008011604 */
[----:B------:R-:W-:Y:S02]  /*5ee0*/  IMAD.MOV.U32 R4, RZ, RZ, R20 ;  /* 0x000000ffff047224 */ /* 0x000fe400078e0014 */
[----:B------:R-:W-:Y:S01]  /*5ef0*/  IMAD.MOV.U32 R5, RZ, RZ, R23 ;  /* 0x000000ffff057224 */ /* 0x000fe200078e0017 */
[----:B0-----:R-:W-:Y:S06]  /*5f00*/  @!P0 BRA `(.L_x_112) ;  /* 0x0000000000288947 */ /* 0x001fec0003800000 */
        /* <DEDUP_REMOVED lines=10> */
.L_x_112:
[----:B------:R-:W-:Y:S01]  /*5fb0*/  ISETP.NE.AND P0, PT, R2, 0x1, PT ;  /* 0x000000010200780c */ /* 0x000fe20003f05270 */
[----:B------:R-:W-:Y:S01]  /*5fc0*/  ULDC UR4, c[0x0][0x648] ;  /* 0x0001920000047ab9 */ /* 0x000fe20000000800 */
[----:B------:R-:W-:Y:S01]  /*5fd0*/  LOP3.LUT R21, R21, UR22, RZ, 0xc0, !PT ;  /* 0x0000001615157c12 */ /* 0x000fe2000f8ec0ff */
[----:B-1----:R-:W-:Y:S01]  /*5fe0*/  IMAD.MOV R24, RZ, RZ, -R24 ;  /* 0x000000ffff187224 */ /* 0x002fe200078e0a18 */
[----:B------:R-:W-:Y:S01]  /*5ff0*/  SHF.R.U64 R4, R4, UR4, R5 ;  /* 0x0000000404047c19 */ /* 0x000fe20008001205 */
[----:B------:R-:W-:Y:S01]  /*6000*/  ULDC UR4, c[0x0][0x638] ;  /* 0x00018e0000047ab9 */ /* 0x000fe20000000800 */
[----:B------:R-:W-:Y:S01]  /*6010*/  LOP3.LUT R19, R19, UR13, RZ, 0xc0, !PT ;  /* 0x0000000d13137c12 */ /* 0x000fe2000f8ec0ff */
[----:B------:R-:W-:Y:S01]  /*6020*/  ULDC UR5, c[0x0][0x610] ;  /* 0x0001840000057ab9 */ /* 0x000fe20000000800 */
[----:B------:R-:W-:Y:S02]  /*6030*/  IMAD.MOV.U32 R6, RZ, RZ, R14 ;  /* 0x000000ffff067224 */ /* 0x000fe400078e000e */
[----:B------:R-:W-:-:S02]  /*6040*/  IMAD.MOV R5, RZ, RZ, -R4 ;  /* 0x000000ffff057224 */ /* 0x000fc400078e0a04 */
[----:B------:R-:W-:Y:S02]  /*6050*/  IMAD R4, R4, UR14, R21 ;  /* 0x0000000e04047c24 */ /* 0x000fe4000f8e0215 */
[----:B--2---:R-:W-:Y:S02]  /*6060*/  @P0 IMAD R15, R22, R24, R13 ;  /* 0x00000018160f0224 */ /* 0x004fe400078e020d */
[----:B------:R-:W-:Y:S01]  /*6070*/  IMAD R20, R5, UR4, R20 ;  /* 0x0000000405147c24 */ /* 0x000fe2000f8e0214 */
[----:B------:R-:W-:Y:S01]  /*6080*/  ULDC UR4, c[0x0][0x600] ;  /* 0x0001800000047ab9 */ /* 0x000fe20000000800 */
[----:B------:R-:W-:Y:S02]  /*6090*/  IMAD R15, R4, UR5, R15 ;  /* 0x00000005040f7c24 */ /* 0x000fe4000f8e020f */
[----:B------:R-:W-:Y:S02]  /*60a0*/  IMAD R20, R20, UR4, R19 ;  /* 0x0000000414147c24 */ /* 0x000fe4000f8e0213 */
[----:B------:R-:W-:-:S03]  /*60b0*/  IMAD.MOV.U32 R4, RZ, RZ, 0x1 ;  /* 0x00000001ff047424 */ /* 0x000fc600078e00ff */
[----:B------:R-:W-:Y:S02]  /*60c0*/  SEL R13, R20, R15, !P0 ;  /* 0x0000000f140d7207 */ /* 0x000fe40004000000 */
[----:B------:R-:W-:-:S07]  /*60d0*/  SEL R19, R15, R20, !P0 ;  /* 0x000000140f137207 */ /* 0x000fce0004000000 */
.L_x_110:
[----:B------:R-:W-:Y:S05]  /*60e0*/  BSYNC B1 ;  /* 0x0000000000017941 */ /* 0x000fea0003800000 */
.L_x_109:
[----:B------:R-:W-:-:S13]  /*60f0*/  LOP3.LUT P0, RZ, R4, 0xff, RZ, 0xc0, !PT ;  /* 0x000000ff04ff7812 */ /* 0x000fda000780c0ff */
[----:B------:R-:W-:Y:S05]  /*6100*/  @P0 BRA `(.L_x_113) ;  /* 0xfffffff400000947 */ /* 0x000fea000383ffff */
[----:B------:R-:W-:Y:S05]  /*6110*/  BSYNC B0 ;  /* 0x0000000000007941 */ /* 0x000fea0003800000 */
.L_x_102:
[----:B------:R-:W-:-:S03]  /*6120*/  UMOV UR4, 0xffffffff ;  /* 0xffffffff00047882 */ /* 0x000fc60000000000 */
[----:B------:R-:W-:Y:S05]  /*6130*/  BRA.DIV UR4, `(.L_x_114) ;  /* 0x0000000604147947 */ /* 0x000fea000b800000 */
[----:B------:R-:W-:-:S13]  /*6140*/  ELECT P6, URZ, PT ;  /* 0x00000000003f782f */ /* 0x000fda00038c0000 */
.L_x_128:
[----:B------:R-:W-:Y:S04]  /*6150*/  BSSY B0, `(.L_x_115) ;  /* 0x000002b000007945 */ /* 0x000fe80003800000 */
[----:B------:R-:W-:Y:S05]  /*6160*/  @!P6 BRA `(.L_x_116) ;  /* 0x0000000000a4e947 */ /* 0x000fea0003800000 */
[----:B------:R-:W-:-:S04]  /*6170*/  LOP3.LUT R18, R18, 0x2, RZ, 0xfc, !PT ;  /* 0x0000000212127812 */ /* 0x000fc800078efcff */
[----:B------:R-:W-:-:S13]  /*6180*/  ISETP.NE.AND P0, PT, R18, 0x3, PT ;  /* 0x000000031200780c */ /* 0x000fda0003f05270 */
[----:B------:R-:W-:Y:S05]  /*6190*/  @!P0 BRA `(.L_x_117) ;  /* 0x0000000000048947 */ /* 0x000fea0003800000 */
[----:B------:R-:W-:Y:S01]  /*61a0*/  BPT.TRAP 0x1 ;  /* 0x000000040000795c */ /* 0x000fe20000300000 */
.L_x_117:
[----:B------:R-:W0:Y:S01]  /*61b0*/  S2R R3, SR_CgaCtaId ;  /* 0x0000000000037919 */ /* 0x000e220000008800 */
[----:B------:R-:W-:Y:S02]  /*61c0*/  MOV R0, 0x400 ;  /* 0x0000040000007802 */ /* 0x000fe40000000f00 */
[----:B------:R-:W-:Y:S02]  /*61d0*/  SHF.L.U32 R2, R10, 0x1f, RZ ;  /* 0x0000001f0a027819 */ /* 0x000fe400000006ff */
[----:B0-----:R-:W-:-:S05]  /*61e0*/  LEA R0, R3, R0, 0x18 ;  /* 0x0000000003007211 */ /* 0x001fca00078ec0ff */
[----:B------:R-:W-:-:S04]  /*61f0*/  VIADD R0, R0, 0x20 ;  /* 0x0000002000007836 */ /* 0x000fc80000000000 */
[C---:B------:R-:W-:Y:S02]  /*6200*/  IMAD R5, R9.reuse, 0x8, R0 ;  /* 0x0000000809057824 */ /* 0x040fe400078e0200 */
[----:B------:R-:W-:Y:S02]  /*6210*/  VIADD R9, R9, 0x1 ;  /* 0x0000000109097836 */ /* 0x000fe40000000000 */
[----:B------:R-:W0:Y:S03]  /*6220*/  SYNCS.PHASECHK.TRANS64.TRYWAIT P0, [R5+URZ], R2 ;  /* 0x00000002050075a7 */ /* 0x000e26000800017f */
[----:B------:R-:W-:-:S04]  /*6230*/  ISETP.NE.AND P1, PT, R9, 0x4, PT ;  /* 0x000000040900780c */ /* 0x000fc80003f25270 */
[----:B------:R-:W-:Y:S02]  /*6240*/  SEL R3, RZ, 0x1, P1 ;  /* 0x00000001ff037807 */ /* 0x000fe40000800000 */
[----:B------:R-:W-:Y:S02]  /*6250*/  SEL R9, R9, RZ, P1 ;  /* 0x000000ff09097207 */ /* 0x000fe40000800000 */
[----:B------:R-:W-:-:S03]  /*6260*/  LOP3.LUT R10, R10, R3, RZ, 0x3c, !PT ;  /* 0x000000030a0a7212 */ /* 0x000fc600078e3cff */
[----:B------:R-:W-:Y:S01]  /*6270*/  IMAD R7, R9, 0x8, R0 ;  /* 0x0000000809077824 */ /* 0x000fe200078e0200 */
[----:B------:R-:W-:Y:S01]  /*6280*/  SHF.L.U32 R4, R10, 0x1f, RZ ;  /* 0x0000001f0a047819 */ /* 0x000fe200000006ff */
[----:B0-----:R-:W-:Y:S06]  /*6290*/  @!P0 BRA `(.L_x_118) ;  /* 0x0000000000dc8947 */ /* 0x001fec0003800000 */
.L_x_129:
[----:B------:R-:W1:Y:S01]  /*62a0*/  SYNCS.PHASECHK.TRANS64.TRYWAIT P0, [R7+URZ], R4 ;  /* 0x00000004070075a7 */ /* 0x000e62000800017f */
[----:B0-----:R-:W-:-:S05]  /*62b0*/  VIADD R2, R9, 0x1 ;  /* 0x0000000109027836 */ /* 0x001fca0000000000 */
[----:B------:R-:W-:-:S04]  /*62c0*/  ISETP.NE.AND P1, PT, R2, 0x4, PT ;  /* 0x000000040200780c */ /* 0x000fc80003f25270 */
[----:B------:R-:W-:Y:S02]  /*62d0*/  SEL R3, RZ, 0x1, P1 ;  /* 0x00000001ff037807 */ /* 0x000fe40000800000 */
[----:B------:R-:W-:Y:S02]  /*62e0*/  SEL R9, R2, RZ, P1 ;  /* 0x000000ff02097207 */ /* 0x000fe40000800000 */
[----:B------:R-:W-:-:S03]  /*62f0*/  LOP3.LUT R11, R10, R3, RZ, 0x3c, !PT ;  /* 0x000000030a0b7212 */ /* 0x000fc600078e3cff */
[----:B------:R-:W-:Y:S01]  /*6300*/  IMAD R6, R9, 0x8, R0 ;  /* 0x0000000809067824 */ /* 0x000fe200078e0200 */
[----:B------:R-:W-:Y:S01]  /*6310*/  SHF.L.U32 R5, R11, 0x1f, RZ ;  /* 0x0000001f0b057819 */ /* 0x000fe200000006ff */
[----:B-1----:R-:W-:Y:S06]  /*6320*/  @!P0 BRA `(.L_x_119) ;  /* 0x0000000000cc8947 */ /* 0x002fec0003800000 */
.L_x_130:
[----:B------:R-:W1:Y:S01]  /*6330*/  SYNCS.PHASECHK.TRANS64.TRYWAIT P0, [R6+URZ], R5 ;  /* 0x00000005060075a7 */ /* 0x000e62000800017f */
[----:B------:R-:W-:-:S05]  /*6340*/  VIADD R2, R9, 0x1 ;  /* 0x0000000109027836 */ /* 0x000fca0000000000 */
[----:B------:R-:W-:-:S04]  /*6350*/  ISETP.NE.AND P1, PT, R2, 0x4, PT ;  /* 0x000000040200780c */ /* 0x000fc80003f25270 */
[----:B0-----:R-:W-:Y:S02]  /*6360*/  SEL R4, RZ, 0x1, P1 ;  /* 0x00000001ff047807 */ /* 0x001fe40000800000 */
[----:B------:R-:W-:Y:S02]  /*6370*/  SEL R3, R2, RZ, P1 ;  /* 0x000000ff02037207 */ /* 0x000fe40000800000 */
[----:B------:R-:W-:Y:S01]  /*6380*/  LOP3.LUT R4, R11, R4, RZ, 0x3c, !PT ;  /* 0x000000040b047212 */ /* 0x000fe200078e3cff */
[----:B-1----:R-:W-:Y:S06]  /*6390*/  @!P0 BRA `(.L_x_120) ;  /* 0x0000000000c48947 */ /* 0x002fec0003800000 */
.L_x_131:
[----:B------:R-:W-:Y:S01]  /*63a0*/  IMAD R3, R3, 0x8, R0 ;  /* 0x0000000803037824 */ /* 0x000fe200078e0200 */
[----:B------:R-:W-:-:S07]  /*63b0*/  SHF.L.U32 R0, R4, 0x1f, RZ ;  /* 0x0000001f04007819 */ /* 0x000fce00000006ff */
.L_x_121:
[----:B-1----:R1:W2:Y:S02]  /*63c0*/  SYNCS.PHASECHK.TRANS64.TRYWAIT P0, [R3+URZ], R0 ;  /* 0x00000000030075a7 */ /* 0x0022a4000800017f */
[----:B--2---:R-:W-:Y:S05]  /*63d0*/  @!P0 NANOSLEEP.SYNCS 0x989680 ;  /* 0x009896800000895d */ /* 0x004fea0003900000 */
[----:B------:R-:W2:Y:S02]  /*63e0*/  @!P0 SYNCS.PHASECHK.TRANS64 P0, [R3+URZ], R0 ;  /* 0x00000000030085a7 */ /* 0x000ea4000800007f */
[----:B--2---:R-:W-:Y:S05]  /*63f0*/  @!P0 BRA `(.L_x_121) ;  /* 0xfffffffc00f08947 */ /* 0x004fea000383ffff */
.L_x_116:
[----:B------:R-:W-:Y:S05]  /*6400*/  BSYNC B0 ;  /* 0x0000000000007941 */ /* 0x000fea0003800000 */
.L_x_115:
[----:B------:R-:W-:Y:S05]  /*6410*/  EXIT ;  /* 0x000000000000794d */ /* 0x000fea0003800000 */
.L_x_21:
[----:B-1----:R1:W2:Y:S02]  /*6420*/  SYNCS.PHASECHK.TRANS64.TRYWAIT P1, [R3+URZ], R0 ;  /* 0x00000000030075a7 */ /* 0x0022a4000802017f */
[----:B--2---:R-:W-:Y:S05]  /*6430*/  @!P1 NANOSLEEP.SYNCS 0x989680 ;  /* 0x009896800000995d */ /* 0x004fea0003900000 */
[----:B------:R-:W2:Y:S02]  /*6440*/  @!P1 SYNCS.PHASECHK.TRANS64 P1, [R3+URZ], R0 ;  /* 0x00000000030095a7 */ /* 0x000ea4000802007f */
[----:B--2---:R-:W-:Y:S05]  /*6450*/  @!P1 BRA `(.L_x_21) ;  /* 0xfffffffc00f09947 */ /* 0x004fea000383ffff */
[----:B------:R-:W-:Y:S05]  /*6460*/  BRA `(.L_x_20) ;  /* 0xffffffb000d07947 */ /* 0x000fea000383ffff */
.L_x_26:
[----:B-1----:R1:W2:Y:S02]  /*6470*/  SYNCS.PHASECHK.TRANS64.TRYWAIT P1, [R5+URZ], R4 ;  /* 0x00000004050075a7 */ /* 0x0022a4000802017f */
[----:B--2---:R-:W-:Y:S05]  /*6480*/  @!P1 NANOSLEEP.SYNCS 0x989680 ;  /* 0x009896800000995d */ /* 0x004fea0003900000 */
[----:B------:R-:W2:Y:S02]  /*6490*/  @!P1 SYNCS.PHASECHK.TRANS64 P1, [R5+URZ], R4 ;  /* 0x00000004050095a7 */ /* 0x000ea4000802007f */
[----:B--2---:R-:W-:Y:S05]  /*64a0*/  @!P1 BRA `(.L_x_26) ;  /* 0xfffffffc00f09947 */ /* 0x004fea000383ffff */
[----:B------:R-:W-:Y:S05]  /*64b0*/  BRA `(.L_x_25) ;  /* 0xffffffb8001c7947 */ /* 0x000fea000383ffff */
.L_x_103:
[----:B------:R-:W-:Y:S01]  /*64c0*/  BSSY B1, `(.L_x_122) ;  /* 0x0000006000017945 */ /* 0x000fe20003800000 */
[----:B------:R-:W-:-:S07]  /*64d0*/  IMAD.MOV.U32 R15, RZ, RZ, -0x1 ;  /* 0xffffffffff0f7424 */ /* 0x000fce00078e00ff */
[----:B------:R-:W-:Y:S05]  /*64e0*/  WARPSYNC.COLLECTIVE R15, `(.L_x_123) ;  /* 0x000000000f0c7348 */ /* 0x000fea0003c00000 */
[----:B------:R-:W-:Y:S02]  /*64f0*/  ELECT P6, UR62, PT ;  /* 0x00000000003e782f */ /* 0x000fe400038c0000 */
[----:B------:R-:W-:Y:S01]  /*6500*/  MOV R14, UR62 ;  /* 0x0000003e000e7c02 */ /* 0x000fe20008000f00 */
[----:B------:R-:W-:Y:S10]  /*6510*/  ENDCOLLECTIVE ;  /* 0x000000000000791b */ /* 0x000ff40003800000 */
.L_x_123:
[----:B------:R-:W-:Y:S05]  /*6520*/  BSYNC B1 ;  /* 0x0000000000017941 */ /* 0x000fea0003800000 */
.L_x_122:
[----:B------:R-:W-:Y:S05]  /*6530*/  BRA `(.L_x_124) ;  /* 0xfffffff000007947 */ /* 0x000fea000383ffff */
.L_x_106:
[----:B-1----:R1:W2:Y:S02]  /*6540*/  SYNCS.PHASECHK.TRANS64.TRYWAIT P0, [R20+URZ+0x20], R13 ;  /* 0x0000200d140075a7 */ /* 0x0022a4000800017f */
[----:B--2---:R-:W-:Y:S05]  /*6550*/  @!P0 NANOSLEEP.SYNCS 0x989680 ;  /* 0x009896800000895d */ /* 0x004fea0003900000 */
[----:B------:R-:W2:Y:S02]  /*6560*/  @!P0 SYNCS.PHASECHK.TRANS64 P0, [R20+URZ+0x20], R13 ;  /* 0x0000200d140085a7 */ /* 0x000ea4000800007f */
[----:B--2---:R-:W-:Y:S05]  /*6570*/  @!P0 BRA `(.L_x_106) ;  /* 0xfffffffc00f08947 */ /* 0x004fea000383ffff */
[----:B------:R-:W-:Y:S05]  /*6580*/  BRA `(.L_x_125) ;  /* 0xfffffff0003c7947 */ /* 0x000fea000383ffff */
.L_x_114:
[----:B------:R-:W-:Y:S01]  /*6590*/  BSSY B0, `(.L_x_126) ;  /* 0x0000006000007945 */ /* 0x000fe20003800000 */
[----:B------:R-:W-:-:S07]  /*65a0*/  IMAD.MOV.U32 R15, RZ, RZ, -0x1 ;  /* 0xffffffffff0f7424 */ /* 0x000fce00078e00ff */
[----:B------:R-:W-:Y:S05]  /*65b0*/  WARPSYNC.COLLECTIVE R15, `(.L_x_127) ;  /* 0x000000000f0c7348 */ /* 0x000fea0003c00000 */
[----:B------:R-:W-:Y:S02]  /*65c0*/  ELECT P6, UR62, PT ;  /* 0x00000000003e782f */ /* 0x000fe400038c0000 */
[----:B------:R-:W-:Y:S01]  /*65d0*/  MOV R14, UR62 ;  /* 0x0000003e000e7c02 */ /* 0x000fe20008000f00 */
[----:B------:R-:W-:Y:S10]  /*65e0*/  ENDCOLLECTIVE ;  /* 0x000000000000791b */ /* 0x000ff40003800000 */
.L_x_127:
[----:B------:R-:W-:Y:S05]  /*65f0*/  BSYNC B0 ;  /* 0x0000000000007941 */ /* 0x000fea0003800000 */
.L_x_126:
[----:B------:R-:W-:Y:S05]  /*6600*/  BRA `(.L_x_128) ;  /* 0xfffffff800d07947 */ /* 0x000fea000383ffff */
.L_x_118:
[----:B0-----:R0:W1:Y:S02]  /*6610*/  SYNCS.PHASECHK.TRANS64.TRYWAIT P0, [R5+URZ], R2 ;  /* 0x00000002050075a7 */ /* 0x001064000800017f */
[----:B-1----:R-:W-:Y:S05]  /*6620*/  @!P0 NANOSLEEP.SYNCS 0x989680 ;  /* 0x009896800000895d */ /* 0x002fea0003900000 */
[----:B------:R-:W1:Y:S02]  /*6630*/  @!P0 SYNCS.PHASECHK.TRANS64 P0, [R5+URZ], R2 ;  /* 0x00000002050085a7 */ /* 0x000e64000800007f */
[----:B-1----:R-:W-:Y:S05]  /*6640*/  @!P0 BRA `(.L_x_118) ;  /* 0xfffffffc00f08947 */ /* 0x002fea000383ffff */
[----:B------:R-:W-:Y:S05]  /*6650*/  BRA `(.L_x_129) ;  /* 0xfffffffc00107947 */ /* 0x000fea000383ffff */
.L_x_119:
[----:B0-----:R0:W1:Y:S02]  /*6660*/  SYNCS.PHASECHK.TRANS64.TRYWAIT P0, [R7+URZ], R4 ;  /* 0x00000004070075a7 */ /* 0x001064000800017f */
[----:B-1----:R-:W-:Y:S05]  /*6670*/  @!P0 NANOSLEEP.SYNCS 0x989680 ;  /* 0x009896800000895d */ /* 0x002fea0003900000 */
[----:B------:R-:W1:Y:S02]  /*6680*/  @!P0 SYNCS.PHASECHK.TRANS64 P0, [R7+URZ], R4 ;  /* 0x00000004070085a7 */ /* 0x000e64000800007f */
[----:B-1----:R-:W-:Y:S05]  /*6690*/  @!P0 BRA `(.L_x_119) ;  /* 0xfffffffc00f08947 */ /* 0x002fea000383ffff */
[----:B------:R-:W-:Y:S05]  /*66a0*/  BRA `(.L_x_130) ;  /* 0xfffffffc00207947 */ /* 0x000fea000383ffff */
.L_x_120:
[----:B0-----:R0:W1:Y:S02]  /*66b0*/  SYNCS.PHASECHK.TRANS64.TRYWAIT P0, [R6+URZ], R5 ;  /* 0x00000005060075a7 */ /* 0x001064000800017f */
[----:B-1----:R-:W-:Y:S05]  /*66c0*/  @!P0 NANOSLEEP.SYNCS 0x989680 ;  /* 0x009896800000895d */ /* 0x002fea0003900000 */
[----:B------:R-:W1:Y:S02]  /*66d0*/  @!P0 SYNCS.PHASECHK.TRANS64 P0, [R6+URZ], R5 ;  /* 0x00000005060085a7 */ /* 0x000e64000800007f */
[----:B-1----:R-:W-:Y:S05]  /*66e0*/  @!P0 BRA `(.L_x_120) ;  /* 0xfffffffc00f08947 */ /* 0x002fea000383ffff */
[----:B------:R-:W-:Y:S05]  /*66f0*/  BRA `(.L_x_131) ;  /* 0xfffffffc00287947 */ /* 0x000fea000383ffff */
.L_x_132:
[----:B------:R-:W-:-:S00]  /*6700*/  BRA `(.L_x_132) ;  /* 0xfffffffc00fc7947 */ /* 0x000fc0000383ffff */
[----:B------:R-:W-:-:S00]  /*6710*/  NOP ;  /* 0x0000000000007918 */ /* 0x000fc00000000000 */
        /* <DEDUP_REMOVED lines=14> */
.L_x_133:


//--------------------- .nv.global.init           --------------------------
	.section	.nv.global.init,"aw",@progbits
.nv.global.init:
	.type		$str$22,@object
	.size		$str$22,($str$23 - $str$22)
$str$22:
        /*0000*/ 	.byte	0x6b, 0x5f, 0x74, 0x69, 0x6c, 0x65, 0x5f, 0x63, 0x6f, 0x75, 0x6e, 0x74, 0x20, 0x3e, 0x3d, 0x20
        /*0010*/ 	.byte	0x31, 0x00
	.type		$str$23,@object
	.size		$str$23,(__unnamed_1 - $str$23)
$str$23:
        /*0012*/ 	.byte	0x2f, 0x74, 0x6d, 0x70, 0x2f, 0x63, 0x75, 0x74, 0x6c, 0x61, 0x73, 0x73, 0x5f, 0x73, 0x77, 0x65
        /*0022*/ 	.byte	0x65, 0x70, 0x5f, 0x73, 0x72, 0x63, 0x2f, 0x69, 0x6e, 0x63, 0x6c, 0x75, 0x64, 0x65, 0x2f, 0x63
        /*0032*/ 	.byte	0x75, 0x74, 0x6c, 0x61, 0x73, 0x73, 0x2f, 0x67, 0x65, 0x6d, 0x6d, 0x2f, 0x63, 0x6f, 0x6c, 0x6c
        /*0042*/ 	.byte	0x65, 0x63, 0x74, 0x69, 0x76, 0x65, 0x2f, 0x73, 0x6d, 0x39, 0x30, 0x5f, 0x6d, 0x6d, 0x61, 0x5f
        /*0052*/ 	.byte	0x74, 0x6d, 0x61, 0x5f, 0x67, 0x6d, 0x6d, 0x61, 0x5f, 0x73, 0x73, 0x5f, 0x77, 0x61, 0x72, 0x70
        /*0062*/ 	.byte	0x73, 0x70, 0x65, 0x63, 0x69, 0x61, 0x6c, 0x69, 0x7a, 0x65, 0x64, 0x2e, 0x68, 0x70, 0x70, 0x00
	.type		__unnamed_1,@object
	.size		__unnamed_1,(.L_0 - __unnamed_1)
__unnamed_1:
        /*0072*/ 	.byte	0x76, 0x6f, 0x69, 0x64, 0x20, 0x63, 0x75, 0x74, 0x6c, 0x61, 0x73, 0x73, 0x3a, 0x3a, 0x67, 0x65
        /* <DEDUP_REMOVED lines=178> */
.L_0:


//--------------------- .nv.shared._ZN7cutlass13device_kernelINS_4gemm6kernel13GemmUniversalIN4cute5tupleIJiiiiEEENS1_10collective13CollectiveMmaINS1_34MainloopSm90TmaGmmaWarpSpecializedILi4ENS5_IJNS4_1CILi2EEENSA_ILi4EEENSA_ILi1EEEEEENS1_35KernelTmaWarpSpecializedCooperativeEEENS5_IJNSA_ILi128EEENSA_ILi64EEESI_EEENS_10tfloat32_tENS5_IJlSD_lEEESK_SL_NS4_8TiledMMAINS4_8MMA_AtomIJNS4_4SM904GMMA29MMA_64x64x8_F32TF32TF32_SS_TNILNSP_7ScaleInE1ELSR_1EEEEEENS4_6LayoutINS5_IJSB_SD_SD_EEENS5_IJSD_NSA_ILi0EEESW_EEEEENS5_IJNS4_10UnderscoreESZ_SZ_EEEEENS4_23SM90_TMA_LOAD_MULTICASTENS4_14ComposedLayoutINS4_7SwizzleILi3ELi4ELi3EEENS4_18smem_ptr_flag_bitsILi32EEENSU_INS5_IJNSA_ILi8EEENSA_ILi32EEEEEENS5_IJS19_SD_EEEEEEEvNS4_8identityES12_S1D_vS1E_EENS_8epilogue10collective6detail29Sm90TmaWarpSpecializedAdapterINS1H_15DefaultEpilogueISK_SL_SL_NS1G_6thread17LinearCombinationISK_Li1EffLNS1L_9ScaleType4KindE0ELNS_15FloatRoundStyleE2ESK_EENS1_15EpilogueDefaultEEEEEvvEEEEvNT_6ParamsE --------------------------
	.section	.nv.shared._ZN7cutlass13device_kernelINS_4gemm6kernel13GemmUniversalIN4cute5tupleIJiiiiEEENS1_10collective13CollectiveMmaINS1_34MainloopSm90TmaGmmaWarpSpecializedILi4ENS5_IJNS4_1CILi2EEENSA_ILi4EEENSA_ILi1EEEEEENS1_35KernelTmaWarpSpecializedCooperativeEEENS5_IJNSA_ILi128EEENSA_ILi64EEESI_EEENS_10tfloat32_tENS5_IJlSD_lEEESK_SL_NS4_8TiledMMAINS4_8MMA_AtomIJNS4_4SM904GMMA29MMA_64x64x8_F32TF32TF32_SS_TNILNSP_7ScaleInE1ELSR_1EEEEEENS4_6LayoutINS5_IJSB_SD_SD_EEENS5_IJSD_NSA_ILi0EEESW_EEEEENS5_IJNS4_10UnderscoreESZ_SZ_EEEEENS4_23SM90_TMA_LOAD_MULTICASTENS4_14ComposedLayoutINS4_7SwizzleILi3ELi4ELi3EEENS4_18smem_ptr_flag_bitsILi32EEENSU_INS5_IJNSA_ILi8EEENSA_ILi32EEEEEENS5_IJS19_SD_EEEEEEEvNS4_8identityES12_S1D_vS1E_EENS_8epilogue10collective6detail29Sm90TmaWarpSpecializedAdapterINS1H_15DefaultEpilogueISK_SL_SL_NS1G_6thread17LinearCombinationISK_Li1EffLNS1L_9ScaleType4KindE0ELNS_15FloatRoundStyleE2ESK_EENS1_15EpilogueDefaultEEEEEvvEEEEvNT_6ParamsE,"aw",@nobits
	.sectionflags	@""
	.align	16
	.zero		1024


//--------------------- .nv.shared.reserved.0     --------------------------
	.section	.nv.shared.reserved.0,"aw",@nobits
	.weak		__nv_reservedSMEM_offset_0_alias
	.size		__nv_reservedSMEM_offset_0_alias, 0, 0
	.other		__nv_reservedSMEM_offset_0_alias,@"STO_CUDA_RESERVED_SHARED STV_DEFAULT"
__nv_reservedSMEM_offset_0_alias:
	.zero		0


//--------------------- .nv.global                --------------------------
	.section	.nv.global,"aw",@nobits
.nv.global:
	.type		_ZN40_INTERNAL_945e8632_4_k_cu_5ff16c8f_299364cute1_E,@object
	.size		_ZN40_INTERNAL_945e8632_4_k_cu_5ff16c8f_299364cute1_E,(_ZN40_INTERNAL_945e8632_4_k_cu_5ff16c8f_299364cuda3std3__45__cpo6cbeginE - _ZN40_INTERNAL_945e8632_4_k_cu_5ff16c8f_299364cute1_E)
_ZN40_INTERNAL_945e8632_4_k_cu_5ff16c8f_299364cute1_E:
	.zero		1
	.type		_ZN40_INTERNAL_945e8632_4_k_cu_5ff16c8f_299364cuda3std3__45__cpo6cbeginE,@object
	.size		_ZN40_INTERNAL_945e8632_4_k_cu_5ff16c8f_299364cuda3std3__45__cpo6cbeginE,(_ZN40_INTERNAL_945e8632_4_k_cu_5ff16c8f_299364cuda3std3__48in_placeE - _ZN40_INTERNAL_945e8632_4_k_cu_5ff16c8f_299364cuda3std3__45__cpo6cbeginE)
_ZN40_INTERNAL_945e8632_4_k_cu_5ff16c8f_299364cuda3std3__45__cpo6cbeginE:
	.zero		1
	.type		_ZN40_INTERNAL_945e8632_4_k_cu_5ff16c8f_299364cuda3std3__48in_placeE,@object
	.size		_ZN40_INTERNAL_945e8632_4_k_cu_5ff16c8f_299364cuda3std3__48in_placeE,(_ZN40_INTERNAL_945e8632_4_k_cu_5ff16c8f_299364cuda3std6ranges3__45__cpo9iter_moveE - _ZN40_INTERNAL_945e8632_4_k_cu_5ff16c8f_299364cuda3std3__48in_placeE)
_ZN40_INTERNAL_945e8632_4_k_cu_5ff16c8f_299364cuda3std3__48in_placeE:
	.zero		1
	.type		_ZN40_INTERNAL_945e8632_4_k_cu_5ff16c8f_299364cuda3std6ranges3__45__cpo9iter_moveE,@object
	.size		_ZN40_INTERNAL_945e8632_4_k_cu_5ff16c8f_299364cuda3std6ranges3__45__cpo9iter_moveE,(_ZN40_INTERNAL_945e8632_4_k_cu_5ff16c8f_299364cuda3std3__45__cpo5beginE - _ZN40_INTERNAL_945e8632_4_k_cu_5ff16c8f_299364cuda3std6ranges3__45__cpo9iter_moveE)
_ZN40_INTERNAL_945e8632_4_k_cu_5ff16c8f_299364cuda3std6ranges3__45__cpo9iter_moveE:
	.zero		1
	.type		_ZN40_INTERNAL_945e8632_4_k_cu_5ff16c8f_299364cuda3std3__45__cpo5beginE,@object
	.size		_ZN40_INTERNAL_945e8632_4_k_cu_5ff16c8f_299364cuda3std3__45__cpo5beginE,(_ZN40_INTERNAL_945e8632_4_k_cu_5ff16c8f_299364cuda3std3__442_GLOBAL__N__945e8632_4_k_cu_5ff16c8f_299366ignoreE - _ZN40_INTERNAL_945e8632_4_k_cu_5ff16c8f_299364cuda3std3__45__cpo5beginE)
_ZN40_INTERNAL_945e8632_4_k_cu_5ff16c8f_299364cuda3std3__45__cpo5beginE:
	.zero		1
	.type		_ZN40_INTERNAL_945e8632_4_k_cu_5ff16c8f_299364cuda3std3__442_GLOBAL__N__945e8632_4_k_cu_5ff16c8f_299366ignoreE,@object
	.size		_ZN40_INTERNAL_945e8632_4_k_cu_5ff16c8f_299364cuda3std3__442_GLOBAL__N__945e8632_4_k_cu_5ff16c8f_299366ignoreE,(_ZN40_INTERNAL_945e8632_4_k_cu_5ff16c8f_299364cute7productE - _ZN40_INTERNAL_945e8632_4_k_cu_5ff16c8f_299364cuda3std3__442_GLOBAL__N__945e8632_4_k_cu_5ff16c8f_299366ignoreE)
_ZN40_INTERNAL_945e8632_4_k_cu_5ff16c8f_299364cuda3std3__442_GLOBAL__N__945e8632_4_k_cu_5ff16c8f_299366ignoreE:
	.zero		1
	.type		_ZN40_INTERNAL_945e8632_4_k_cu_5ff16c8f_299364cute7productE,@object
	.size		_ZN40_INTERNAL_945e8632_4_k_cu_5ff16c8f_299364cute7productE,(_ZN40_INTERNAL_945e8632_4_k_cu_5ff16c8f_299364cuda3std3__45__cpo3endE - _ZN40_INTERNAL_945e8632_4_k_cu_5ff16c8f_299364cute7productE)
_ZN40_INTERNAL_945e8632_4_k_cu_5ff16c8f_299364cute7productE:
	.zero		1
	.type		_ZN40_INTERNAL_945e8632_4_k_cu_5ff16c8f_299364cuda3std3__45__cpo3endE,@object
	.size		_ZN40_INTERNAL_945e8632_4_k_cu_5ff16c8f_299364cuda3std3__45__cpo3endE,(_ZN40_INTERNAL_945e8632_4_k_cu_5ff16c8f_299364cuda3std3__419piecewise_constructE - _ZN40_INTERNAL_945e8632_4_k_cu_5ff16c8f_299364cuda3std3__45__cpo3endE)
_ZN40_INTERNAL_945e8632_4_k_cu_5ff16c8f_299364cuda3std3__45__cpo3endE:
	.zero		1
	.type		_ZN40_INTERNAL_945e8632_4_k_cu_5ff16c8f_299364cuda3std3__419piecewise_constructE,@object
	.size		_ZN40_INTERNAL_945e8632_4_k_cu_5ff16c8f_299364cuda3std3__419piecewise_constructE,(_ZN40_INTERNAL_945e8632_4_k_cu_5ff16c8f_299364cuda3std3__45__cpo4cendE - _ZN40_INTERNAL_945e8632_4_k_cu_5ff16c8f_299364cuda3std3__419piecewise_constructE)
_ZN40_INTERNAL_945e8632_4_k_cu_5ff16c8f_299364cuda3std3__419piecewise_constructE:
	.zero		1
	.type		_ZN40_INTERNAL_945e8632_4_k_cu_5ff16c8f_299364cuda3std3__45__cpo4cendE,@object
	.size		_ZN40_INTERNAL_945e8632_4_k_cu_5ff16c8f_299364cuda3std3__45__cpo4cendE,(_ZN40_INTERNAL_945e8632_4_k_cu_5ff16c8f_299364cuda3std6ranges3__45__cpo4swapE - _ZN40_INTERNAL_945e8632_4_k_cu_5ff16c8f_299364cuda3std3__45__cpo4cendE)
_ZN40_INTERNAL_945e8632_4_k_cu_5ff16c8f_299364cuda3std3__45__cpo4cendE:
	.zero		1
	.type		_ZN40_INTERNAL_945e8632_4_k_cu_5ff16c8f_299364cuda3std6ranges3__45__cpo4swapE,@object
	.size		_ZN40_INTERNAL_945e8632_4_k_cu_5ff16c8f_299364cuda3std6ranges3__45__cpo4swapE,(.L_8 - _ZN40_INTERNAL_945e8632_4_k_cu_5ff16c8f_299364cuda3std6ranges3__45__cpo4swapE)
_ZN40_INTERNAL_945e8632_4_k_cu_5ff16c8f_299364cuda3std6ranges3__45__cpo4swapE:
	.zero		1
.L_8:


//--------------------- .nv.constant0._ZN7cutlass13device_kernelINS_4gemm6kernel13GemmUniversalIN4cute5tupleIJiiiiEEENS1_10collective13CollectiveMmaINS1_34MainloopSm90TmaGmmaWarpSpecializedILi4ENS5_IJNS4_1CILi2EEENSA_ILi4EEENSA_ILi1EEEEEENS1_35KernelTmaWarpSpecializedCooperativeEEENS5_IJNSA_ILi128EEENSA_ILi64EEESI_EEENS_10tfloat32_tENS5_IJlSD_lEEESK_SL_NS4_8TiledMMAINS4_8MMA_AtomIJNS4_4SM904GMMA29MMA_64x64x8_F32TF32TF32_SS_TNILNSP_7ScaleInE1ELSR_1EEEEEENS4_6LayoutINS5_IJSB_SD_SD_EEENS5_IJSD_NSA_ILi0EEESW_EEEEENS5_IJNS4_10UnderscoreESZ_SZ_EEEEENS4_23SM90_TMA_LOAD_MULTICASTENS4_14ComposedLayoutINS4_7SwizzleILi3ELi4ELi3EEENS4_18smem_ptr_flag_bitsILi32EEENSU_INS5_IJNSA_ILi8EEENSA_ILi32EEEEEENS5_IJS19_SD_EEEEEEEvNS4_8identityES12_S1D_vS1E_EENS_8epilogue10collective6detail29Sm90TmaWarpSpecializedAdapterINS1H_15DefaultEpilogueISK_SL_SL_NS1G_6thread17LinearCombinationISK_Li1EffLNS1L_9ScaleType4KindE0ELNS_15FloatRoundStyleE2ESK_EENS1_15EpilogueDefaultEEEEEvvEEEEvNT_6ParamsE --------------------------
	.section	.nv.constant0._ZN7cutlass13device_kernelINS_4gemm6kernel13GemmUniversalIN4cute5tupleIJiiiiEEENS1_10collective13CollectiveMmaINS1_34MainloopSm90TmaGmmaWarpSpecializedILi4ENS5_IJNS4_1CILi2EEENSA_ILi4EEENSA_ILi1EEEEEENS1_35KernelTmaWarpSpecializedCooperativeEEENS5_IJNSA_ILi128EEENSA_ILi64EEESI_EEENS_10tfloat32_tENS5_IJlSD_lEEESK_SL_NS4_8TiledMMAINS4_8MMA_AtomIJNS4_4SM904GMMA29MMA_64x64x8_F32TF32TF32_SS_TNILNSP_7ScaleInE1ELSR_1EEEEEENS4_6LayoutINS5_IJSB_SD_SD_EEENS5_IJSD_NSA_ILi0EEESW_EEEEENS5_IJNS4_10UnderscoreESZ_SZ_EEEEENS4_23SM90_TMA_LOAD_MULTICASTENS4_14ComposedLayoutINS4_7SwizzleILi3ELi4ELi3EEENS4_18smem_ptr_flag_bitsILi32EEENSU_INS5_IJNSA_ILi8EEENSA_ILi32EEEEEENS5_IJS19_SD_EEEEEEEvNS4_8identityES12_S1D_vS1E_EENS_8epilogue10collective6detail29Sm90TmaWarpSpecializedAdapterINS1H_15DefaultEpilogueISK_SL_SL_NS1G_6thread17LinearCombinationISK_Li1EffLNS1L_9ScaleType4KindE0ELNS_15FloatRoundStyleE2ESK_EENS1_15EpilogueDefaultEEEEEvvEEEEvNT_6ParamsE,"a",@progbits
	.sectionflags	@""
	.align	4
.nv.constant0._ZN7cutlass13device_kernelINS_4gemm6kernel13GemmUniversalIN4cute5tupleIJiiiiEEENS1_10collective13CollectiveMmaINS1_34MainloopSm90TmaGmmaWarpSpecializedILi4ENS5_IJNS4_1CILi2EEENSA_ILi4EEENSA_ILi1EEEEEENS1_35KernelTmaWarpSpecializedCooperativeEEENS5_IJNSA_ILi128EEENSA_ILi64EEESI_EEENS_10tfloat32_tENS5_IJlSD_lEEESK_SL_NS4_8TiledMMAINS4_8MMA_AtomIJNS4_4SM904GMMA29MMA_64x64x8_F32TF32TF32_SS_TNILNSP_7ScaleInE1ELSR_1EEEEEENS4_6LayoutINS5_IJSB_SD_SD_EEENS5_IJSD_NSA_ILi0EEESW_EEEEENS5_IJNS4_10UnderscoreESZ_SZ_EEEEENS4_23SM90_TMA_LOAD_MULTICASTENS4_14ComposedLayoutINS4_7SwizzleILi3ELi4ELi3EEENS4_18smem_ptr_flag_bitsILi32EEENSU_INS5_IJNSA_ILi8EEENSA_ILi32EEEEEENS5_IJS19_SD_EEEEEEEvNS4_8identityES12_S1D_vS1E_EENS_8epilogue10collective6detail29Sm90TmaWarpSpecializedAdapterINS1H_15DefaultEpilogueISK_SL_SL_NS1G_6thread17LinearCombinationISK_Li1EffLNS1L_9ScaleType4KindE0ELNS_15FloatRoundStyleE2ESK_EENS1_15EpilogueDefaultEEEEEvvEEEEvNT_6ParamsE:
	.zero		1664


//--------------------- SYMBOLS --------------------------

	.type		.nv.reservedSmem.offset0,@object
	.size		.nv.reservedSmem.offset0,0x4
	.type		__assertfail,@function
